//
// Generated by NVIDIA NVVM Compiler
//
// Compiler Build ID: CL-36424714
// Cuda compilation tools, release 13.0, V13.0.88
// Based on NVVM 20.0.0
//

.version 9.0
.target sm_100
.address_size 64

	// .globl	_Z7gpuRandP17curandStateXORWOWmPfi
.extern .func  (.param .b32 func_retval0) vprintf
(
	.param .b64 vprintf_param_0,
	.param .b64 vprintf_param_1
)
;
.global .align 4 .b8 precalc_xorwow_matrix[102400];
.global .align 4 .b8 precalc_xorwow_offset_matrix[102400];
.global .align 4 .b8 mrg32k3aM1[2304];
.global .align 4 .b8 mrg32k3aM2[2304];
.global .align 4 .b8 mrg32k3aM1SubSeq[2016];
.global .align 4 .b8 mrg32k3aM2SubSeq[2016];
.global .align 4 .b8 mrg32k3aM1Seq[2304];
.global .align 4 .b8 mrg32k3aM2Seq[2304];
.const .align 8 .b8 __cr_lgamma_table[72];
.global .align 1 .b8 $str[23] = {99, 117, 114, 97, 110, 100, 95, 117, 110, 105, 102, 111, 114, 109, 32, 37, 49, 48, 46, 53, 102, 10};
.global .align 1 .b8 $str$1[13] = {114, 97, 110, 100, 32, 105, 110, 116, 32, 37, 100, 10};

.visible .entry _Z7gpuRandP17curandStateXORWOWmPfi(
	.param .u64 .ptr .align 1 _Z7gpuRandP17curandStateXORWOWmPfi_param_0,
	.param .u64 _Z7gpuRandP17curandStateXORWOWmPfi_param_1,
	.param .u64 .ptr .align 1 _Z7gpuRandP17curandStateXORWOWmPfi_param_2,
	.param .u32 _Z7gpuRandP17curandStateXORWOWmPfi_param_3
)
{
	.local .align 8 .b8 	__local_depot0[8];
	.reg .b64 	%SP;
	.reg .b64 	%SPL;
	.reg .pred 	%p<8>;
	.reg .b32 	%r<142>;
	.reg .b32 	%f<15>;
	.reg .b64 	%rd<16>;
	.reg .b64 	%fd<8>;

	mov.u64 	%SPL, __local_depot0;
	cvta.local.u64 	%SP, %SPL;
	ld.param.u64 	%rd3, [_Z7gpuRandP17curandStateXORWOWmPfi_param_0];
	ld.param.u64 	%rd4, [_Z7gpuRandP17curandStateXORWOWmPfi_param_1];
	ld.param.u32 	%r5, [_Z7gpuRandP17curandStateXORWOWmPfi_param_3];
	cvta.to.global.u64 	%rd1, %rd3;
	add.u64 	%rd5, %SP, 0;
	add.u64 	%rd2, %SPL, 0;
	cvt.u32.u64 	%r6, %rd4;
	xor.b32  	%r7, %r6, -1429050551;
	mul.lo.s32 	%r8, %r7, 1099087573;
	{ .reg .b32 tmp; mov.b64 {tmp, %r9}, %rd4; }
	xor.b32  	%r10, %r9, -136515619;
	mul.lo.s32 	%r11, %r10, -1703105765;
	add.s32 	%r12, %r8, %r11;
	add.s32 	%r13, %r12, 6615241;
	add.s32 	%r14, %r8, 123456789;
	st.global.v2.u32 	[%rd1], {%r13, %r14};
	xor.b32  	%r15, %r8, 362436069;
	add.s32 	%r16, %r11, 521288629;
	st.global.v2.u32 	[%rd1+8], {%r15, %r16};
	xor.b32  	%r17, %r11, 88675123;
	add.s32 	%r18, %r8, 5783321;
	st.global.v2.u32 	[%rd1+16], {%r17, %r18};
	mov.b32 	%r19, 0;
	st.global.v2.u32 	[%rd1+24], {%r19, %r19};
	st.global.u32 	[%rd1+32], %r19;
	mov.b64 	%rd6, 0;
	st.global.u64 	[%rd1+40], %rd6;
	setp.lt.s32 	%p1, %r5, 1;
	@%p1 bra 	$L__BB0_9;
	and.b32  	%r1, %r5, 3;
	setp.lt.u32 	%p2, %r5, 4;
	@%p2 bra 	$L__BB0_4;
	and.b32  	%r20, %r5, 2147483644;
	neg.s32 	%r141, %r20;
	mov.u64 	%rd7, $str;
$L__BB0_3:
	.pragma "nounroll";
	ld.global.v2.u32 	{%r21, %r22}, [%rd1];
	shr.u32 	%r23, %r22, 2;
	xor.b32  	%r24, %r23, %r22;
	ld.global.v2.u32 	{%r25, %r26}, [%rd1+8];
	ld.global.v2.u32 	{%r27, %r28}, [%rd1+16];
	st.global.v2.u32 	[%rd1+8], {%r26, %r27};
	shl.b32 	%r29, %r28, 4;
	shl.b32 	%r30, %r24, 1;
	xor.b32  	%r31, %r30, %r29;
	xor.b32  	%r32, %r31, %r24;
	xor.b32  	%r33, %r32, %r28;
	st.global.v2.u32 	[%rd1+16], {%r28, %r33};
	add.s32 	%r34, %r21, 362437;
	st.global.v2.u32 	[%rd1], {%r34, %r25};
	add.s32 	%r35, %r33, %r34;
	cvt.rn.f32.u32 	%f1, %r35;
	fma.rn.f32 	%f2, %f1, 0f2F800000, 0f2F000000;
	cvt.f64.f32 	%fd1, %f2;
	st.local.f64 	[%rd2], %fd1;
	cvta.global.u64 	%rd8, %rd7;
	{ // callseq 0, 0
	.param .b64 param0;
	st.param.b64 	[param0], %rd8;
	.param .b64 param1;
	st.param.b64 	[param1], %rd5;
	.param .b32 retval0;
	call.uni (retval0), 
	vprintf, 
	(
	param0, 
	param1
	);
	ld.param.b32 	%r36, [retval0];
	} // callseq 0
	ld.global.v2.u32 	{%r38, %r39}, [%rd1];
	shr.u32 	%r40, %r39, 2;
	xor.b32  	%r41, %r40, %r39;
	ld.global.v2.u32 	{%r42, %r43}, [%rd1+8];
	ld.global.v2.u32 	{%r44, %r45}, [%rd1+16];
	st.global.v2.u32 	[%rd1+8], {%r43, %r44};
	shl.b32 	%r46, %r45, 4;
	shl.b32 	%r47, %r41, 1;
	xor.b32  	%r48, %r47, %r46;
	xor.b32  	%r49, %r48, %r41;
	xor.b32  	%r50, %r49, %r45;
	st.global.v2.u32 	[%rd1+16], {%r45, %r50};
	add.s32 	%r51, %r38, 362437;
	st.global.v2.u32 	[%rd1], {%r51, %r42};
	add.s32 	%r52, %r50, %r51;
	cvt.rn.f32.u32 	%f3, %r52;
	fma.rn.f32 	%f4, %f3, 0f2F800000, 0f2F000000;
	cvt.f64.f32 	%fd2, %f4;
	st.local.f64 	[%rd2], %fd2;
	{ // callseq 1, 0
	.param .b64 param0;
	st.param.b64 	[param0], %rd8;
	.param .b64 param1;
	st.param.b64 	[param1], %rd5;
	.param .b32 retval0;
	call.uni (retval0), 
	vprintf, 
	(
	param0, 
	param1
	);
	ld.param.b32 	%r53, [retval0];
	} // callseq 1
	ld.global.v2.u32 	{%r55, %r56}, [%rd1];
	shr.u32 	%r57, %r56, 2;
	xor.b32  	%r58, %r57, %r56;
	ld.global.v2.u32 	{%r59, %r60}, [%rd1+8];
	ld.global.v2.u32 	{%r61, %r62}, [%rd1+16];
	st.global.v2.u32 	[%rd1+8], {%r60, %r61};
	shl.b32 	%r63, %r62, 4;
	shl.b32 	%r64, %r58, 1;
	xor.b32  	%r65, %r64, %r63;
	xor.b32  	%r66, %r65, %r58;
	xor.b32  	%r67, %r66, %r62;
	st.global.v2.u32 	[%rd1+16], {%r62, %r67};
	add.s32 	%r68, %r55, 362437;
	st.global.v2.u32 	[%rd1], {%r68, %r59};
	add.s32 	%r69, %r67, %r68;
	cvt.rn.f32.u32 	%f5, %r69;
	fma.rn.f32 	%f6, %f5, 0f2F800000, 0f2F000000;
	cvt.f64.f32 	%fd3, %f6;
	st.local.f64 	[%rd2], %fd3;
	{ // callseq 2, 0
	.param .b64 param0;
	st.param.b64 	[param0], %rd8;
	.param .b64 param1;
	st.param.b64 	[param1], %rd5;
	.param .b32 retval0;
	call.uni (retval0), 
	vprintf, 
	(
	param0, 
	param1
	);
	ld.param.b32 	%r70, [retval0];
	} // callseq 2
	ld.global.v2.u32 	{%r72, %r73}, [%rd1];
	shr.u32 	%r74, %r73, 2;
	xor.b32  	%r75, %r74, %r73;
	ld.global.v2.u32 	{%r76, %r77}, [%rd1+8];
	ld.global.v2.u32 	{%r78, %r79}, [%rd1+16];
	st.global.v2.u32 	[%rd1+8], {%r77, %r78};
	shl.b32 	%r80, %r79, 4;
	shl.b32 	%r81, %r75, 1;
	xor.b32  	%r82, %r81, %r80;
	xor.b32  	%r83, %r82, %r75;
	xor.b32  	%r84, %r83, %r79;
	st.global.v2.u32 	[%rd1+16], {%r79, %r84};
	add.s32 	%r85, %r72, 362437;
	st.global.v2.u32 	[%rd1], {%r85, %r76};
	add.s32 	%r86, %r84, %r85;
	cvt.rn.f32.u32 	%f7, %r86;
	fma.rn.f32 	%f8, %f7, 0f2F800000, 0f2F000000;
	cvt.f64.f32 	%fd4, %f8;
	st.local.f64 	[%rd2], %fd4;
	{ // callseq 3, 0
	.param .b64 param0;
	st.param.b64 	[param0], %rd8;
	.param .b64 param1;
	st.param.b64 	[param1], %rd5;
	.param .b32 retval0;
	call.uni (retval0), 
	vprintf, 
	(
	param0, 
	param1
	);
	ld.param.b32 	%r87, [retval0];
	} // callseq 3
	add.s32 	%r141, %r141, 4;
	setp.ne.s32 	%p3, %r141, 0;
	@%p3 bra 	$L__BB0_3;
$L__BB0_4:
	setp.eq.s32 	%p4, %r1, 0;
	@%p4 bra 	$L__BB0_9;
	setp.eq.s32 	%p5, %r1, 1;
	@%p5 bra 	$L__BB0_7;
	ld.global.v2.u32 	{%r89, %r90}, [%rd1];
	shr.u32 	%r91, %r90, 2;
	xor.b32  	%r92, %r91, %r90;
	ld.global.v2.u32 	{%r93, %r94}, [%rd1+8];
	ld.global.v2.u32 	{%r95, %r96}, [%rd1+16];
	st.global.v2.u32 	[%rd1+8], {%r94, %r95};
	shl.b32 	%r97, %r96, 4;
	shl.b32 	%r98, %r92, 1;
	xor.b32  	%r99, %r98, %r97;
	xor.b32  	%r100, %r99, %r92;
	xor.b32  	%r101, %r100, %r96;
	st.global.v2.u32 	[%rd1+16], {%r96, %r101};
	add.s32 	%r102, %r89, 362437;
	st.global.v2.u32 	[%rd1], {%r102, %r93};
	add.s32 	%r103, %r101, %r102;
	cvt.rn.f32.u32 	%f9, %r103;
	fma.rn.f32 	%f10, %f9, 0f2F800000, 0f2F000000;
	cvt.f64.f32 	%fd5, %f10;
	st.local.f64 	[%rd2], %fd5;
	mov.u64 	%rd10, $str;
	cvta.global.u64 	%rd11, %rd10;
	{ // callseq 4, 0
	.param .b64 param0;
	st.param.b64 	[param0], %rd11;
	.param .b64 param1;
	st.param.b64 	[param1], %rd5;
	.param .b32 retval0;
	call.uni (retval0), 
	vprintf, 
	(
	param0, 
	param1
	);
	ld.param.b32 	%r104, [retval0];
	} // callseq 4
	ld.global.v2.u32 	{%r106, %r107}, [%rd1];
	shr.u32 	%r108, %r107, 2;
	xor.b32  	%r109, %r108, %r107;
	ld.global.v2.u32 	{%r110, %r111}, [%rd1+8];
	ld.global.v2.u32 	{%r112, %r113}, [%rd1+16];
	st.global.v2.u32 	[%rd1+8], {%r111, %r112};
	shl.b32 	%r114, %r113, 4;
	shl.b32 	%r115, %r109, 1;
	xor.b32  	%r116, %r115, %r114;
	xor.b32  	%r117, %r116, %r109;
	xor.b32  	%r118, %r117, %r113;
	st.global.v2.u32 	[%rd1+16], {%r113, %r118};
	add.s32 	%r119, %r106, 362437;
	st.global.v2.u32 	[%rd1], {%r119, %r110};
	add.s32 	%r120, %r118, %r119;
	cvt.rn.f32.u32 	%f11, %r120;
	fma.rn.f32 	%f12, %f11, 0f2F800000, 0f2F000000;
	cvt.f64.f32 	%fd6, %f12;
	st.local.f64 	[%rd2], %fd6;
	{ // callseq 5, 0
	.param .b64 param0;
	st.param.b64 	[param0], %rd11;
	.param .b64 param1;
	st.param.b64 	[param1], %rd5;
	.param .b32 retval0;
	call.uni (retval0), 
	vprintf, 
	(
	param0, 
	param1
	);
	ld.param.b32 	%r121, [retval0];
	} // callseq 5
$L__BB0_7:
	and.b32  	%r123, %r5, 1;
	setp.eq.b32 	%p6, %r123, 1;
	not.pred 	%p7, %p6;
	@%p7 bra 	$L__BB0_9;
	ld.global.v2.u32 	{%r124, %r125}, [%rd1];
	shr.u32 	%r126, %r125, 2;
	xor.b32  	%r127, %r126, %r125;
	ld.global.v2.u32 	{%r128, %r129}, [%rd1+8];
	ld.global.v2.u32 	{%r130, %r131}, [%rd1+16];
	st.global.v2.u32 	[%rd1+8], {%r129, %r130};
	shl.b32 	%r132, %r131, 4;
	shl.b32 	%r133, %r127, 1;
	xor.b32  	%r134, %r133, %r132;
	xor.b32  	%r135, %r134, %r127;
	xor.b32  	%r136, %r135, %r131;
	st.global.v2.u32 	[%rd1+16], {%r131, %r136};
	add.s32 	%r137, %r124, 362437;
	st.global.v2.u32 	[%rd1], {%r137, %r128};
	add.s32 	%r138, %r136, %r137;
	cvt.rn.f32.u32 	%f13, %r138;
	fma.rn.f32 	%f14, %f13, 0f2F800000, 0f2F000000;
	cvt.f64.f32 	%fd7, %f14;
	st.local.f64 	[%rd2], %fd7;
	mov.u64 	%rd13, $str;
	cvta.global.u64 	%rd14, %rd13;
	{ // callseq 6, 0
	.param .b64 param0;
	st.param.b64 	[param0], %rd14;
	.param .b64 param1;
	st.param.b64 	[param1], %rd5;
	.param .b32 retval0;
	call.uni (retval0), 
	vprintf, 
	(
	param0, 
	param1
	);
	ld.param.b32 	%r139, [retval0];
	} // callseq 6
$L__BB0_9:
	ret;

}
	// .globl	_Z10gpuRandIntP17curandStateXORWOWmPiiii
.visible .entry _Z10gpuRandIntP17curandStateXORWOWmPiiii(
	.param .u64 .ptr .align 1 _Z10gpuRandIntP17curandStateXORWOWmPiiii_param_0,
	.param .u64 _Z10gpuRandIntP17curandStateXORWOWmPiiii_param_1,
	.param .u64 .ptr .align 1 _Z10gpuRandIntP17curandStateXORWOWmPiiii_param_2,
	.param .u32 _Z10gpuRandIntP17curandStateXORWOWmPiiii_param_3,
	.param .u32 _Z10gpuRandIntP17curandStateXORWOWmPiiii_param_4,
	.param .u32 _Z10gpuRandIntP17curandStateXORWOWmPiiii_param_5
)
{
	.local .align 8 .b8 	__local_depot1[8];
	.reg .b64 	%SP;
	.reg .b64 	%SPL;
	.reg .pred 	%p<8>;
	.reg .b32 	%r<166>;
	.reg .b32 	%f<48>;
	.reg .b64 	%rd<22>;
	.reg .b64 	%fd<8>;

	mov.u64 	%SPL, __local_depot1;
	cvta.local.u64 	%SP, %SPL;
	ld.param.u64 	%rd3, [_Z10gpuRandIntP17curandStateXORWOWmPiiii_param_0];
	ld.param.u64 	%rd4, [_Z10gpuRandIntP17curandStateXORWOWmPiiii_param_1];
	ld.param.u32 	%r5, [_Z10gpuRandIntP17curandStateXORWOWmPiiii_param_3];
	ld.param.u32 	%r6, [_Z10gpuRandIntP17curandStateXORWOWmPiiii_param_4];
	ld.param.u32 	%r7, [_Z10gpuRandIntP17curandStateXORWOWmPiiii_param_5];
	cvta.to.global.u64 	%rd1, %rd3;
	add.u64 	%rd5, %SP, 0;
	add.u64 	%rd2, %SPL, 0;
	cvt.u32.u64 	%r8, %rd4;
	xor.b32  	%r9, %r8, -1429050551;
	mul.lo.s32 	%r10, %r9, 1099087573;
	{ .reg .b32 tmp; mov.b64 {tmp, %r11}, %rd4; }
	xor.b32  	%r12, %r11, -136515619;
	mul.lo.s32 	%r13, %r12, -1703105765;
	add.s32 	%r14, %r10, %r13;
	add.s32 	%r15, %r14, 6615241;
	add.s32 	%r16, %r10, 123456789;
	st.global.v2.u32 	[%rd1], {%r15, %r16};
	xor.b32  	%r17, %r10, 362436069;
	add.s32 	%r18, %r13, 521288629;
	st.global.v2.u32 	[%rd1+8], {%r17, %r18};
	xor.b32  	%r19, %r13, 88675123;
	add.s32 	%r20, %r10, 5783321;
	st.global.v2.u32 	[%rd1+16], {%r19, %r20};
	mov.b32 	%r21, 0;
	st.global.v2.u32 	[%rd1+24], {%r21, %r21};
	st.global.u32 	[%rd1+32], %r21;
	mov.b64 	%rd6, 0;
	st.global.u64 	[%rd1+40], %rd6;
	setp.lt.s32 	%p1, %r5, 1;
	@%p1 bra 	$L__BB1_9;
	cvt.rn.f32.s32 	%f1, %r6;
	sub.s32 	%r22, %r7, %r6;
	cvt.rn.f32.s32 	%f2, %r22;
	and.b32  	%r1, %r5, 3;
	setp.lt.u32 	%p2, %r5, 4;
	@%p2 bra 	$L__BB1_4;
	and.b32  	%r23, %r5, 2147483644;
	neg.s32 	%r165, %r23;
	mov.u64 	%rd7, $str;
	mov.u64 	%rd10, $str$1;
$L__BB1_3:
	.pragma "nounroll";
	ld.global.v2.u32 	{%r24, %r25}, [%rd1];
	shr.u32 	%r26, %r25, 2;
	xor.b32  	%r27, %r26, %r25;
	ld.global.v2.u32 	{%r28, %r29}, [%rd1+8];
	ld.global.v2.u32 	{%r30, %r31}, [%rd1+16];
	st.global.v2.u32 	[%rd1+8], {%r29, %r30};
	shl.b32 	%r32, %r31, 4;
	shl.b32 	%r33, %r27, 1;
	xor.b32  	%r34, %r33, %r32;
	xor.b32  	%r35, %r34, %r27;
	xor.b32  	%r36, %r35, %r31;
	st.global.v2.u32 	[%rd1+16], {%r31, %r36};
	add.s32 	%r37, %r24, 362437;
	st.global.v2.u32 	[%rd1], {%r37, %r28};
	add.s32 	%r38, %r36, %r37;
	cvt.rn.f32.u32 	%f3, %r38;
	fma.rn.f32 	%f4, %f3, 0f2F800000, 0f2F000000;
	cvt.f64.f32 	%fd1, %f4;
	st.local.f64 	[%rd2], %fd1;
	cvta.global.u64 	%rd8, %rd7;
	{ // callseq 7, 0
	.param .b64 param0;
	st.param.b64 	[param0], %rd8;
	.param .b64 param1;
	st.param.b64 	[param1], %rd5;
	.param .b32 retval0;
	call.uni (retval0), 
	vprintf, 
	(
	param0, 
	param1
	);
	ld.param.b32 	%r39, [retval0];
	} // callseq 7
	fma.rn.f32 	%f5, %f4, %f2, %f1;
	mov.f32 	%f6, 0f3F000000;
	copysign.f32 	%f7, %f5, %f6;
	add.rz.f32 	%f8, %f5, %f7;
	cvt.rzi.f32.f32 	%f9, %f8;
	cvt.rzi.s32.f32 	%r41, %f9;
	st.local.u32 	[%rd2], %r41;
	cvta.global.u64 	%rd11, %rd10;
	{ // callseq 8, 0
	.param .b64 param0;
	st.param.b64 	[param0], %rd11;
	.param .b64 param1;
	st.param.b64 	[param1], %rd5;
	.param .b32 retval0;
	call.uni (retval0), 
	vprintf, 
	(
	param0, 
	param1
	);
	ld.param.b32 	%r42, [retval0];
	} // callseq 8
	ld.global.v2.u32 	{%r44, %r45}, [%rd1];
	shr.u32 	%r46, %r45, 2;
	xor.b32  	%r47, %r46, %r45;
	ld.global.v2.u32 	{%r48, %r49}, [%rd1+8];
	ld.global.v2.u32 	{%r50, %r51}, [%rd1+16];
	st.global.v2.u32 	[%rd1+8], {%r49, %r50};
	shl.b32 	%r52, %r51, 4;
	shl.b32 	%r53, %r47, 1;
	xor.b32  	%r54, %r53, %r52;
	xor.b32  	%r55, %r54, %r47;
	xor.b32  	%r56, %r55, %r51;
	st.global.v2.u32 	[%rd1+16], {%r51, %r56};
	add.s32 	%r57, %r44, 362437;
	st.global.v2.u32 	[%rd1], {%r57, %r48};
	add.s32 	%r58, %r56, %r57;
	cvt.rn.f32.u32 	%f10, %r58;
	fma.rn.f32 	%f11, %f10, 0f2F800000, 0f2F000000;
	cvt.f64.f32 	%fd2, %f11;
	st.local.f64 	[%rd2], %fd2;
	{ // callseq 9, 0
	.param .b64 param0;
	st.param.b64 	[param0], %rd8;
	.param .b64 param1;
	st.param.b64 	[param1], %rd5;
	.param .b32 retval0;
	call.uni (retval0), 
	vprintf, 
	(
	param0, 
	param1
	);
	ld.param.b32 	%r59, [retval0];
	} // callseq 9
	fma.rn.f32 	%f12, %f11, %f2, %f1;
	copysign.f32 	%f13, %f12, %f6;
	add.rz.f32 	%f14, %f12, %f13;
	cvt.rzi.f32.f32 	%f15, %f14;
	cvt.rzi.s32.f32 	%r61, %f15;
	st.local.u32 	[%rd2], %r61;
	{ // callseq 10, 0
	.param .b64 param0;
	st.param.b64 	[param0], %rd11;
	.param .b64 param1;
	st.param.b64 	[param1], %rd5;
	.param .b32 retval0;
	call.uni (retval0), 
	vprintf, 
	(
	param0, 
	param1
	);
	ld.param.b32 	%r62, [retval0];
	} // callseq 10
	ld.global.v2.u32 	{%r64, %r65}, [%rd1];
	shr.u32 	%r66, %r65, 2;
	xor.b32  	%r67, %r66, %r65;
	ld.global.v2.u32 	{%r68, %r69}, [%rd1+8];
	ld.global.v2.u32 	{%r70, %r71}, [%rd1+16];
	st.global.v2.u32 	[%rd1+8], {%r69, %r70};
	shl.b32 	%r72, %r71, 4;
	shl.b32 	%r73, %r67, 1;
	xor.b32  	%r74, %r73, %r72;
	xor.b32  	%r75, %r74, %r67;
	xor.b32  	%r76, %r75, %r71;
	st.global.v2.u32 	[%rd1+16], {%r71, %r76};
	add.s32 	%r77, %r64, 362437;
	st.global.v2.u32 	[%rd1], {%r77, %r68};
	add.s32 	%r78, %r76, %r77;
	cvt.rn.f32.u32 	%f16, %r78;
	fma.rn.f32 	%f17, %f16, 0f2F800000, 0f2F000000;
	cvt.f64.f32 	%fd3, %f17;
	st.local.f64 	[%rd2], %fd3;
	{ // callseq 11, 0
	.param .b64 param0;
	st.param.b64 	[param0], %rd8;
	.param .b64 param1;
	st.param.b64 	[param1], %rd5;
	.param .b32 retval0;
	call.uni (retval0), 
	vprintf, 
	(
	param0, 
	param1
	);
	ld.param.b32 	%r79, [retval0];
	} // callseq 11
	fma.rn.f32 	%f18, %f17, %f2, %f1;
	copysign.f32 	%f19, %f18, %f6;
	add.rz.f32 	%f20, %f18, %f19;
	cvt.rzi.f32.f32 	%f21, %f20;
	cvt.rzi.s32.f32 	%r81, %f21;
	st.local.u32 	[%rd2], %r81;
	{ // callseq 12, 0
	.param .b64 param0;
	st.param.b64 	[param0], %rd11;
	.param .b64 param1;
	st.param.b64 	[param1], %rd5;
	.param .b32 retval0;
	call.uni (retval0), 
	vprintf, 
	(
	param0, 
	param1
	);
	ld.param.b32 	%r82, [retval0];
	} // callseq 12
	ld.global.v2.u32 	{%r84, %r85}, [%rd1];
	shr.u32 	%r86, %r85, 2;
	xor.b32  	%r87, %r86, %r85;
	ld.global.v2.u32 	{%r88, %r89}, [%rd1+8];
	ld.global.v2.u32 	{%r90, %r91}, [%rd1+16];
	st.global.v2.u32 	[%rd1+8], {%r89, %r90};
	shl.b32 	%r92, %r91, 4;
	shl.b32 	%r93, %r87, 1;
	xor.b32  	%r94, %r93, %r92;
	xor.b32  	%r95, %r94, %r87;
	xor.b32  	%r96, %r95, %r91;
	st.global.v2.u32 	[%rd1+16], {%r91, %r96};
	add.s32 	%r97, %r84, 362437;
	st.global.v2.u32 	[%rd1], {%r97, %r88};
	add.s32 	%r98, %r96, %r97;
	cvt.rn.f32.u32 	%f22, %r98;
	fma.rn.f32 	%f23, %f22, 0f2F800000, 0f2F000000;
	cvt.f64.f32 	%fd4, %f23;
	st.local.f64 	[%rd2], %fd4;
	{ // callseq 13, 0
	.param .b64 param0;
	st.param.b64 	[param0], %rd8;
	.param .b64 param1;
	st.param.b64 	[param1], %rd5;
	.param .b32 retval0;
	call.uni (retval0), 
	vprintf, 
	(
	param0, 
	param1
	);
	ld.param.b32 	%r99, [retval0];
	} // callseq 13
	fma.rn.f32 	%f24, %f23, %f2, %f1;
	copysign.f32 	%f25, %f24, %f6;
	add.rz.f32 	%f26, %f24, %f25;
	cvt.rzi.f32.f32 	%f27, %f26;
	cvt.rzi.s32.f32 	%r101, %f27;
	st.local.u32 	[%rd2], %r101;
	{ // callseq 14, 0
	.param .b64 param0;
	st.param.b64 	[param0], %rd11;
	.param .b64 param1;
	st.param.b64 	[param1], %rd5;
	.param .b32 retval0;
	call.uni (retval0), 
	vprintf, 
	(
	param0, 
	param1
	);
	ld.param.b32 	%r102, [retval0];
	} // callseq 14
	add.s32 	%r165, %r165, 4;
	setp.ne.s32 	%p3, %r165, 0;
	@%p3 bra 	$L__BB1_3;
$L__BB1_4:
	setp.eq.s32 	%p4, %r1, 0;
	@%p4 bra 	$L__BB1_9;
	setp.eq.s32 	%p5, %r1, 1;
	@%p5 bra 	$L__BB1_7;
	ld.global.v2.u32 	{%r104, %r105}, [%rd1];
	shr.u32 	%r106, %r105, 2;
	xor.b32  	%r107, %r106, %r105;
	ld.global.v2.u32 	{%r108, %r109}, [%rd1+8];
	ld.global.v2.u32 	{%r110, %r111}, [%rd1+16];
	st.global.v2.u32 	[%rd1+8], {%r109, %r110};
	shl.b32 	%r112, %r111, 4;
	shl.b32 	%r113, %r107, 1;
	xor.b32  	%r114, %r113, %r112;
	xor.b32  	%r115, %r114, %r107;
	xor.b32  	%r116, %r115, %r111;
	st.global.v2.u32 	[%rd1+16], {%r111, %r116};
	add.s32 	%r117, %r104, 362437;
	st.global.v2.u32 	[%rd1], {%r117, %r108};
	add.s32 	%r118, %r116, %r117;
	cvt.rn.f32.u32 	%f28, %r118;
	fma.rn.f32 	%f29, %f28, 0f2F800000, 0f2F000000;
	cvt.f64.f32 	%fd5, %f29;
	st.local.f64 	[%rd2], %fd5;
	mov.u64 	%rd12, $str;
	cvta.global.u64 	%rd13, %rd12;
	add.u64 	%rd14, %SP, 0;
	{ // callseq 15, 0
	.param .b64 param0;
	st.param.b64 	[param0], %rd13;
	.param .b64 param1;
	st.param.b64 	[param1], %rd14;
	.param .b32 retval0;
	call.uni (retval0), 
	vprintf, 
	(
	param0, 
	param1
	);
	ld.param.b32 	%r119, [retval0];
	} // callseq 15
	fma.rn.f32 	%f30, %f29, %f2, %f1;
	mov.f32 	%f31, 0f3F000000;
	copysign.f32 	%f32, %f30, %f31;
	add.rz.f32 	%f33, %f30, %f32;
	cvt.rzi.f32.f32 	%f34, %f33;
	cvt.rzi.s32.f32 	%r121, %f34;
	st.local.u32 	[%rd2], %r121;
	mov.u64 	%rd15, $str$1;
	cvta.global.u64 	%rd16, %rd15;
	{ // callseq 16, 0
	.param .b64 param0;
	st.param.b64 	[param0], %rd16;
	.param .b64 param1;
	st.param.b64 	[param1], %rd14;
	.param .b32 retval0;
	call.uni (retval0), 
	vprintf, 
	(
	param0, 
	param1
	);
	ld.param.b32 	%r122, [retval0];
	} // callseq 16
	ld.global.v2.u32 	{%r124, %r125}, [%rd1];
	shr.u32 	%r126, %r125, 2;
	xor.b32  	%r127, %r126, %r125;
	ld.global.v2.u32 	{%r128, %r129}, [%rd1+8];
	ld.global.v2.u32 	{%r130, %r131}, [%rd1+16];
	st.global.v2.u32 	[%rd1+8], {%r129, %r130};
	shl.b32 	%r132, %r131, 4;
	shl.b32 	%r133, %r127, 1;
	xor.b32  	%r134, %r133, %r132;
	xor.b32  	%r135, %r134, %r127;
	xor.b32  	%r136, %r135, %r131;
	st.global.v2.u32 	[%rd1+16], {%r131, %r136};
	add.s32 	%r137, %r124, 362437;
	st.global.v2.u32 	[%rd1], {%r137, %r128};
	add.s32 	%r138, %r136, %r137;
	cvt.rn.f32.u32 	%f35, %r138;
	fma.rn.f32 	%f36, %f35, 0f2F800000, 0f2F000000;
	cvt.f64.f32 	%fd6, %f36;
	st.local.f64 	[%rd2], %fd6;
	{ // callseq 17, 0
	.param .b64 param0;
	st.param.b64 	[param0], %rd13;
	.param .b64 param1;
	st.param.b64 	[param1], %rd14;
	.param .b32 retval0;
	call.uni (retval0), 
	vprintf, 
	(
	param0, 
	param1
	);
	ld.param.b32 	%r139, [retval0];
	} // callseq 17
	fma.rn.f32 	%f37, %f36, %f2, %f1;
	copysign.f32 	%f38, %f37, %f31;
	add.rz.f32 	%f39, %f37, %f38;
	cvt.rzi.f32.f32 	%f40, %f39;
	cvt.rzi.s32.f32 	%r141, %f40;
	st.local.u32 	[%rd2], %r141;
	{ // callseq 18, 0
	.param .b64 param0;
	st.param.b64 	[param0], %rd16;
	.param .b64 param1;
	st.param.b64 	[param1], %rd14;
	.param .b32 retval0;
	call.uni (retval0), 
	vprintf, 
	(
	param0, 
	param1
	);
	ld.param.b32 	%r142, [retval0];
	} // callseq 18
$L__BB1_7:
	and.b32  	%r144, %r5, 1;
	setp.eq.b32 	%p6, %r144, 1;
	not.pred 	%p7, %p6;
	@%p7 bra 	$L__BB1_9;
	ld.global.v2.u32 	{%r145, %r146}, [%rd1];
	shr.u32 	%r147, %r146, 2;
	xor.b32  	%r148, %r147, %r146;
	ld.global.v2.u32 	{%r149, %r150}, [%rd1+8];
	ld.global.v2.u32 	{%r151, %r152}, [%rd1+16];
	st.global.v2.u32 	[%rd1+8], {%r150, %r151};
	shl.b32 	%r153, %r152, 4;
	shl.b32 	%r154, %r148, 1;
	xor.b32  	%r155, %r154, %r153;
	xor.b32  	%r156, %r155, %r148;
	xor.b32  	%r157, %r156, %r152;
	st.global.v2.u32 	[%rd1+16], {%r152, %r157};
	add.s32 	%r158, %r145, 362437;
	st.global.v2.u32 	[%rd1], {%r158, %r149};
	add.s32 	%r159, %r157, %r158;
	cvt.rn.f32.u32 	%f41, %r159;
	fma.rn.f32 	%f42, %f41, 0f2F800000, 0f2F000000;
	cvt.f64.f32 	%fd7, %f42;
	st.local.f64 	[%rd2], %fd7;
	mov.u64 	%rd17, $str;
	cvta.global.u64 	%rd18, %rd17;
	add.u64 	%rd19, %SP, 0;
	{ // callseq 19, 0
	.param .b64 param0;
	st.param.b64 	[param0], %rd18;
	.param .b64 param1;
	st.param.b64 	[param1], %rd19;
	.param .b32 retval0;
	call.uni (retval0), 
	vprintf, 
	(
	param0, 
	param1
	);
	ld.param.b32 	%r160, [retval0];
	} // callseq 19
	fma.rn.f32 	%f43, %f42, %f2, %f1;
	mov.f32 	%f44, 0f3F000000;
	copysign.f32 	%f45, %f43, %f44;
	add.rz.f32 	%f46, %f43, %f45;
	cvt.rzi.f32.f32 	%f47, %f46;
	cvt.rzi.s32.f32 	%r162, %f47;
	st.local.u32 	[%rd2], %r162;
	mov.u64 	%rd20, $str$1;
	cvta.global.u64 	%rd21, %rd20;
	{ // callseq 20, 0
	.param .b64 param0;
	st.param.b64 	[param0], %rd21;
	.param .b64 param1;
	st.param.b64 	[param1], %rd19;
	.param .b32 retval0;
	call.uni (retval0), 
	vprintf, 
	(
	param0, 
	param1
	);
	ld.param.b32 	%r163, [retval0];
	} // callseq 20
$L__BB1_9:
	ret;

}


// ===== COMPILED SASS (sm_100) =====

	.target	sm_100

	.elftype	@"ET_EXEC"


//--------------------- .note.nv.tkinfo           --------------------------
	.section	.note.nv.tkinfo,"",@"SHT_NOTE"
	.sectionflags	@"SHF_NOTE_NV_TKINFO"
	.tkinfo
        /*0018*/ 	.word	0x00000002
        /*0030*/ 	.string	""
        /*0030*/ 	.string	"ptxas"
        /*0030*/ 	.string	"Cuda compilation tools, release 13.0, V13.0.88"
        /*0030*/ 	.string	"Build cuda_13.0.r13.0/compiler.36424714_0"
        /*0030*/ 	.string	"-arch sm_100 -m 64 "



//--------------------- .note.nv.cuinfo           --------------------------
	.section	.note.nv.cuinfo,"",@"SHT_NOTE"
	.sectionflags	@"SHF_NOTE_NV_CUINFO"
        /*0018*/ 	.short	0x0002
        /*001a*/ 	.short	0x0064
        /*001c*/ 	.short	0x0082
	.zero		2


//--------------------- .nv.info                  --------------------------
	.section	.nv.info,"",@"SHT_CUDA_INFO"
	.align	4


	//----- nvinfo : EIATTR_REGCOUNT
	.align		4
        /*0000*/ 	.byte	0x04, 0x2f
        /*0002*/ 	.short	(.L_12 - .L_11)
	.align		4
.L_11:
        /*0004*/ 	.word	index@(_Z7gpuRandP17curandStateXORWOWmPfi)
        /*0008*/ 	.word	0x0000001c


	//----- nvinfo : EIATTR_FRAME_SIZE
	.align		4
.L_12:
        /*000c*/ 	.byte	0x04, 0x11
        /*000e*/ 	.short	(.L_14 - .L_13)
	.align		4
.L_13:
        /*0010*/ 	.word	index@(_Z7gpuRandP17curandStateXORWOWmPfi)
        /*0014*/ 	.word	0x00000008


	//----- nvinfo : EIATTR_REGCOUNT
	.align		4
.L_14:
        /*0018*/ 	.byte	0x04, 0x2f
        /*001a*/ 	.short	(.L_16 - .L_15)
	.align		4
.L_15:
        /*001c*/ 	.word	index@(_Z10gpuRandIntP17curandStateXORWOWmPiiii)
        /*0020*/ 	.word	0x0000001d


	//----- nvinfo : EIATTR_FRAME_SIZE
	.align		4
.L_16:
        /*0024*/ 	.byte	0x04, 0x11
        /*0026*/ 	.short	(.L_18 - .L_17)
	.align		4
.L_17:
        /*0028*/ 	.word	index@(_Z10gpuRandIntP17curandStateXORWOWmPiiii)
        /*002c*/ 	.word	0x00000008


	//----- nvinfo : EIATTR_MIN_STACK_SIZE
	.align		4
.L_18:
        /*0030*/ 	.byte	0x04, 0x12
        /*0032*/ 	.short	(.L_20 - .L_19)
	.align		4
.L_19:
        /*0034*/ 	.word	index@(_Z10gpuRandIntP17curandStateXORWOWmPiiii)
        /*0038*/ 	.word	0x00000008


	//----- nvinfo : EIATTR_MIN_STACK_SIZE
	.align		4
.L_20:
        /*003c*/ 	.byte	0x04, 0x12
        /*003e*/ 	.short	(.L_22 - .L_21)
	.align		4
.L_21:
        /*0040*/ 	.word	index@(_Z7gpuRandP17curandStateXORWOWmPfi)
        /*0044*/ 	.word	0x00000008
.L_22:


//--------------------- .nv.compat                --------------------------
	.section	.nv.compat,"",@"SHT_CUDA_COMPAT_INFO"
	.align	4
        /*0000*/ 	.byte	0x02, 0x09, 0x00, 0x00, 0x02, 0x02, 0x01, 0x00, 0x02, 0x05, 0x05, 0x00, 0x03, 0x07, 0x01, 0x01
        /*0010*/ 	.byte	0x02, 0x03, 0x00, 0x00, 0x02, 0x06, 0x01, 0x00, 0x04, 0x0b, 0x08, 0x00, 0x09, 0x00, 0x00, 0x00
        /*0020*/ 	.byte	0x00, 0x00, 0x00, 0x00


//--------------------- .nv.info._Z10gpuRandIntP17curandStateXORWOWmPiiii --------------------------
	.section	.nv.info._Z10gpuRandIntP17curandStateXORWOWmPiiii,"",@"SHT_CUDA_INFO"
	.sectionflags	@""
	.align	4


	//----- nvinfo : EIATTR_CUDA_API_VERSION
	.align		4
        /*0000*/ 	.byte	0x04, 0x37
        /*0002*/ 	.short	(.L_24 - .L_23)
.L_23:
        /*0004*/ 	.word	0x00000082


	//----- nvinfo : EIATTR_KPARAM_INFO
	.align		4
.L_24:
        /*0008*/ 	.byte	0x04, 0x17
        /*000a*/ 	.short	(.L_26 - .L_25)
.L_25:
        /*000c*/ 	.word	0x00000000
        /*0010*/ 	.short	0x0005
        /*0012*/ 	.short	0x0020
        /*0014*/ 	.byte	0x00, 0xf0, 0x11, 0x00


	//----- nvinfo : EIATTR_KPARAM_INFO
	.align		4
.L_26:
        /*0018*/ 	.byte	0x04, 0x17
        /*001a*/ 	.short	(.L_28 - .L_27)
.L_27:
        /*001c*/ 	.word	0x00000000
        /*0020*/ 	.short	0x0004
        /*0022*/ 	.short	0x001c
        /*0024*/ 	.byte	0x00, 0xf0, 0x11, 0x00


	//----- nvinfo : EIATTR_KPARAM_INFO
	.align		4
.L_28:
        /*0028*/ 	.byte	0x04, 0x17
        /*002a*/ 	.short	(.L_30 - .L_29)
.L_29:
        /*002c*/ 	.word	0x00000000
        /*0030*/ 	.short	0x0003
        /*0032*/ 	.short	0x0018
        /*0034*/ 	.byte	0x00, 0xf0, 0x11, 0x00


	//----- nvinfo : EIATTR_KPARAM_INFO
	.align		4
.L_30:
        /*0038*/ 	.byte	0x04, 0x17
        /*003a*/ 	.short	(.L_32 - .L_31)
.L_31:
        /*003c*/ 	.word	0x00000000
        /*0040*/ 	.short	0x0002
        /*0042*/ 	.short	0x0010
        /*0044*/ 	.byte	0x00, 0xf5, 0x21, 0x00


	//----- nvinfo : EIATTR_KPARAM_INFO
	.align		4
.L_32:
        /*0048*/ 	.byte	0x04, 0x17
        /*004a*/ 	.short	(.L_34 - .L_33)
.L_33:
        /*004c*/ 	.word	0x00000000
        /*0050*/ 	.short	0x0001
        /*0052*/ 	.short	0x0008
        /*0054*/ 	.byte	0x00, 0xf0, 0x21, 0x00


	//----- nvinfo : EIATTR_KPARAM_INFO
	.align		4
.L_34:
        /*0058*/ 	.byte	0x04, 0x17
        /*005a*/ 	.short	(.L_36 - .L_35)
.L_35:
        /*005c*/ 	.word	0x00000000
        /*0060*/ 	.short	0x0000
        /*0062*/ 	.short	0x0000
        /*0064*/ 	.byte	0x00, 0xf5, 0x21, 0x00


	//----- nvinfo : EIATTR_SPARSE_MMA_MASK
	.align		4
.L_36:
        /*0068*/ 	.byte	0x03, 0x50
        /*006a*/ 	.short	0x0000


	//----- nvinfo : EIATTR_MAXREG_COUNT
	.align		4
        /*006c*/ 	.byte	0x03, 0x1b
        /*006e*/ 	.short	0x00ff


	//----- nvinfo : EIATTR_EXTERNS
	.align		4
        /*0070*/ 	.byte	0x04, 0x0f
        /*0072*/ 	.short	(.L_38 - .L_37)


	//   ....[0]....
	.align		4
.L_37:
        /*0074*/ 	.word	index@(vprintf)


	//----- nvinfo : EIATTR_MERCURY_ISA_VERSION
	.align		4
.L_38:
        /*0078*/ 	.byte	0x03, 0x5f
        /*007a*/ 	.short	0x0101


	//----- nvinfo : EIATTR_VRC_CTA_INIT_COUNT
	.align		4
        /*007c*/ 	.byte	0x02, 0x4a
	.zero		1
	.zero		1


	//----- nvinfo : EIATTR_SYSCALL_OFFSETS
	.align		4
        /*0080*/ 	.byte	0x04, 0x46
        /*0082*/ 	.short	(.L_40 - .L_39)


	//   ....[0]....
.L_39:
        /*0084*/ 	.word	0x000004a0


	//   ....[1]....
        /*0088*/ 	.word	0x00000580


	//   ....[2]....
        /*008c*/ 	.word	0x00000780


	//   ....[3]....
        /*0090*/ 	.word	0x00000860


	//   ....[4]....
        /*0094*/ 	.word	0x00000a60


	//   ....[5]....
        /*0098*/ 	.word	0x00000b40


	//   ....[6]....
        /*009c*/ 	.word	0x00000d40


	//   ....[7]....
        /*00a0*/ 	.word	0x00000e20


	//   ....[8]....
        /*00a4*/ 	.word	0x000010a0


	//   ....[9]....
        /*00a8*/ 	.word	0x00001180


	//   ....[10]....
        /*00ac*/ 	.word	0x00001380


	//   ....[11]....
        /*00b0*/ 	.word	0x00001460


	//   ....[12]....
        /*00b4*/ 	.word	0x000016b0


	//   ....[13]....
        /*00b8*/ 	.word	0x00001790


	//----- nvinfo : EIATTR_EXIT_INSTR_OFFSETS
	.align		4
.L_40:
        /*00bc*/ 	.byte	0x04, 0x1c
        /*00be*/ 	.short	(.L_42 - .L_41)


	//   ....[0]....
.L_41:
        /*00c0*/ 	.word	0x00000190


	//   ....[1]....
        /*00c4*/ 	.word	0x00000e70


	//   ....[2]....
        /*00c8*/ 	.word	0x000014a0


	//   ....[3]....
        /*00cc*/ 	.word	0x000017a0


	//----- nvinfo : EIATTR_CRS_STACK_SIZE
	.align		4
.L_42:
        /*00d0*/ 	.byte	0x04, 0x1e
        /*00d2*/ 	.short	(.L_44 - .L_43)
.L_43:
        /*00d4*/ 	.word	0x00000000


	//----- nvinfo : EIATTR_CBANK_PARAM_SIZE
	.align		4
.L_44:
        /*00d8*/ 	.byte	0x03, 0x19
        /*00da*/ 	.short	0x0024


	//----- nvinfo : EIATTR_PARAM_CBANK
	.align		4
        /*00dc*/ 	.byte	0x04, 0x0a
        /*00de*/ 	.short	(.L_46 - .L_45)
	.align		4
.L_45:
        /*00e0*/ 	.word	index@(.nv.constant0._Z10gpuRandIntP17curandStateXORWOWmPiiii)
        /*00e4*/ 	.short	0x0380
        /*00e6*/ 	.short	0x0024


	//----- nvinfo : EIATTR_SW_WAR
	.align		4
.L_46:
        /*00e8*/ 	.byte	0x04, 0x36
        /*00ea*/ 	.short	(.L_48 - .L_47)
.L_47:
        /*00ec*/ 	.word	0x00000008
.L_48:


//--------------------- .nv.info._Z7gpuRandP17curandStateXORWOWmPfi --------------------------
	.section	.nv.info._Z7gpuRandP17curandStateXORWOWmPfi,"",@"SHT_CUDA_INFO"
	.sectionflags	@""
	.align	4


	//----- nvinfo : EIATTR_CUDA_API_VERSION
	.align		4
        /*0000*/ 	.byte	0x04, 0x37
        /*0002*/ 	.short	(.L_50 - .L_49)
.L_49:
        /*0004*/ 	.word	0x00000082


	//----- nvinfo : EIATTR_KPARAM_INFO
	.align		4
.L_50:
        /*0008*/ 	.byte	0x04, 0x17
        /*000a*/ 	.short	(.L_52 - .L_51)
.L_51:
        /*000c*/ 	.word	0x00000000
        /*0010*/ 	.short	0x0003
        /*0012*/ 	.short	0x0018
        /*0014*/ 	.byte	0x00, 0xf0, 0x11, 0x00


	//----- nvinfo : EIATTR_KPARAM_INFO
	.align		4
.L_52:
        /*0018*/ 	.byte	0x04, 0x17
        /*001a*/ 	.short	(.L_54 - .L_53)
.L_53:
        /*001c*/ 	.word	0x00000000
        /*0020*/ 	.short	0x0002
        /*0022*/ 	.short	0x0010
        /*0024*/ 	.byte	0x00, 0xf5, 0x21, 0x00


	//----- nvinfo : EIATTR_KPARAM_INFO
	.align		4
.L_54:
        /*0028*/ 	.byte	0x04, 0x17
        /*002a*/ 	.short	(.L_56 - .L_55)
.L_55:
        /*002c*/ 	.word	0x00000000
        /*0030*/ 	.short	0x0001
        /*0032*/ 	.short	0x0008
        /*0034*/ 	.byte	0x00, 0xf0, 0x21, 0x00


	//----- nvinfo : EIATTR_KPARAM_INFO
	.align		4
.L_56:
        /*0038*/ 	.byte	0x04, 0x17
        /*003a*/ 	.short	(.L_58 - .L_57)
.L_57:
        /*003c*/ 	.word	0x00000000
        /*0040*/ 	.short	0x0000
        /*0042*/ 	.short	0x0000
        /*0044*/ 	.byte	0x00, 0xf5, 0x21, 0x00


	//----- nvinfo : EIATTR_SPARSE_MMA_MASK
	.align		4
.L_58:
        /*0048*/ 	.byte	0x03, 0x50
        /*004a*/ 	.short	0x0000


	//----- nvinfo : EIATTR_MAXREG_COUNT
	.align		4
        /*004c*/ 	.byte	0x03, 0x1b
        /*004e*/ 	.short	0x00ff


	//----- nvinfo : EIATTR_EXTERNS
	.align		4
        /*0050*/ 	.byte	0x04, 0x0f
        /*0052*/ 	.short	(.L_60 - .L_59)


	//   ....[0]....
	.align		4
.L_59:
        /*0054*/ 	.word	index@(vprintf)


	//----- nvinfo : EIATTR_MERCURY_ISA_VERSION
	.align		4
.L_60:
        /*0058*/ 	.byte	0x03, 0x5f
        /*005a*/ 	.short	0x0101


	//----- nvinfo : EIATTR_VRC_CTA_INIT_COUNT
	.align		4
        /*005c*/ 	.byte	0x02, 0x4a
	.zero		1
	.zero		1


	//----- nvinfo : EIATTR_SYSCALL_OFFSETS
	.align		4
        /*0060*/ 	.byte	0x04, 0x46
        /*0062*/ 	.short	(.L_62 - .L_61)


	//   ....[0]....
.L_61:
        /*0064*/ 	.word	0x00000450


	//   ....[1]....
        /*0068*/ 	.word	0x00000650


	//   ....[2]....
        /*006c*/ 	.word	0x00000850


	//   ....[3]....
        /*0070*/ 	.word	0x00000a50


	//   ....[4]....
        /*0074*/ 	.word	0x00000cd0


	//   ....[5]....
        /*0078*/ 	.word	0x00000ed0


	//   ....[6]....
        /*007c*/ 	.word	0x00001120


	//----- nvinfo : EIATTR_EXIT_INSTR_OFFSETS
	.align		4
.L_62:
        /*0080*/ 	.byte	0x04, 0x1c
        /*0082*/ 	.short	(.L_64 - .L_63)


	//   ....[0]....
.L_63:
        /*0084*/ 	.word	0x000001a0


	//   ....[1]....
        /*0088*/ 	.word	0x00000aa0


	//   ....[2]....
        /*008c*/ 	.word	0x00000f10


	//   ....[3]....
        /*0090*/ 	.word	0x00001130


	//----- nvinfo : EIATTR_CRS_STACK_SIZE
	.align		4
.L_64:
        /*0094*/ 	.byte	0x04, 0x1e
        /*0096*/ 	.short	(.L_66 - .L_65)
.L_65:
        /*0098*/ 	.word	0x00000000


	//----- nvinfo : EIATTR_CBANK_PARAM_SIZE
	.align		4
.L_66:
        /*009c*/ 	.byte	0x03, 0x19
        /*009e*/ 	.short	0x001c


	//----- nvinfo : EIATTR_PARAM_CBANK
	.align		4
        /*00a0*/ 	.byte	0x04, 0x0a
        /*00a2*/ 	.short	(.L_68 - .L_67)
	.align		4
.L_67:
        /*00a4*/ 	.word	index@(.nv.constant0._Z7gpuRandP17curandStateXORWOWmPfi)
        /*00a8*/ 	.short	0x0380
        /*00aa*/ 	.short	0x001c


	//----- nvinfo : EIATTR_SW_WAR
	.align		4
.L_68:
        /*00ac*/ 	.byte	0x04, 0x36
        /*00ae*/ 	.short	(.L_70 - .L_69)
.L_69:
        /*00b0*/ 	.word	0x00000008
.L_70:


//--------------------- .nv.callgraph             --------------------------
	.section	.nv.callgraph,"",@"SHT_CUDA_CALLGRAPH"
	.align	4
	.sectionentsize	8
	.align		4
        /*0000*/ 	.word	0x00000000
	.align		4
        /*0004*/ 	.word	0xffffffff
	.align		4
        /*0008*/ 	.word	index@(_Z10gpuRandIntP17curandStateXORWOWmPiiii)
	.align		4
        /*000c*/ 	.word	index@(vprintf)
	.align		4
        /*0010*/ 	.word	index@(_Z7gpuRandP17curandStateXORWOWmPfi)
	.align		4
        /*0014*/ 	.word	index@(vprintf)
	.align		4
        /*0018*/ 	.word	0x00000000
	.align		4
        /*001c*/ 	.word	0xfffffffe
	.align		4
        /*0020*/ 	.word	0x00000000
	.align		4
        /*0024*/ 	.word	0xfffffffd
	.align		4
        /*0028*/ 	.word	0x00000000
	.align		4
        /*002c*/ 	.word	0xfffffffc


//--------------------- .nv.constant4             --------------------------
	.section	.nv.constant4,"a",@progbits
	.align	8
	.align		8
.nv.constant4:
        /*0000*/ 	.dword	vprintf
	.align		8
        /*0008*/ 	.dword	precalc_xorwow_matrix
	.align		8
        /*0010*/ 	.dword	precalc_xorwow_offset_matrix
	.align		8
        /*0018*/ 	.dword	mrg32k3aM1
	.align		8
        /*0020*/ 	.dword	mrg32k3aM2
	.align		8
        /*0028*/ 	.dword	mrg32k3aM1SubSeq
	.align		8
        /*0030*/ 	.dword	mrg32k3aM2SubSeq
	.align		8
        /*0038*/ 	.dword	mrg32k3aM1Seq
	.align		8
        /*0040*/ 	.dword	mrg32k3aM2Seq
	.align		8
        /*0048*/ 	.dword	$str
	.align		8
        /*0050*/ 	.dword	$str$1


//--------------------- .nv.constant3             --------------------------
	.section	.nv.constant3,"a",@progbits
	.align	8
.nv.constant3:
	.type		__cr_lgamma_table,@object
	.size		__cr_lgamma_table,(.L_8 - __cr_lgamma_table)
__cr_lgamma_table:
        /*0000*/ 	.byte	0x00, 0x00, 0x00, 0x00, 0x00, 0x00, 0x00, 0x00, 0x00, 0x00, 0x00, 0x00, 0x00, 0x00, 0x00, 0x00
        /*0010*/ 	.byte	0xef, 0x39, 0xfa, 0xfe, 0x42, 0x2e, 0xe6, 0x3f, 0x02, 0x20, 0x2a, 0xfa, 0x0b, 0xab, 0xfc, 0x3f
        /*0020*/ 	.byte	0xf9, 0x2c, 0x92, 0x7c, 0xa7, 0x6c, 0x09, 0x40, 0xc9, 0x79, 0x44, 0x3c, 0x64, 0x26, 0x13, 0x40
        /*0030*/ 	.byte	0xca, 0x01, 0xcf, 0x3a, 0x27, 0x51, 0x1a, 0x40, 0x30, 0xcc, 0x2d, 0xf3, 0xe1, 0x0c, 0x21, 0x40
        /*0040*/ 	.byte	0x0d, 0xb7, 0xfc, 0x82, 0x8e, 0x35, 0x25, 0x40
.L_8:


//--------------------- .text._Z10gpuRandIntP17curandStateXORWOWmPiiii --------------------------
	.section	.text._Z10gpuRandIntP17curandStateXORWOWmPiiii,"ax",@progbits
	.align	128
        .global         _Z10gpuRandIntP17curandStateXORWOWmPiiii
        .type           _Z10gpuRandIntP17curandStateXORWOWmPiiii,@function
        .size           _Z10gpuRandIntP17curandStateXORWOWmPiiii,(.L_x_27 - _Z10gpuRandIntP17curandStateXORWOWmPiiii)
        .other          _Z10gpuRandIntP17curandStateXORWOWmPiiii,@"STO_CUDA_ENTRY STV_DEFAULT"
_Z10gpuRandIntP17curandStateXORWOWmPiiii:
.text._Z10gpuRandIntP17curandStateXORWOWmPiiii:
[----:B------:R-:W0:Y:S08]  /*0000*/  LDC R1, c[0x0][0x37c] ;  /* 0x0000df00ff017b82 */ /* 0x000e300000000800 */
[----:B------:R-:W1:Y:S01]  /*0010*/  LDC.64 R4, c[0x0][0x388] ;  /* 0x0000e200ff047b82 */ /* 0x000e620000000a00 */
[----:B------:R-:W2:Y:S01]  /*0020*/  LDCU.64 UR36, c[0x0][0x358] ;  /* 0x00006b00ff2477ac */ /* 0x000ea20008000a00 */
[----:B0-----:R-:W-:Y:S01]  /*0030*/  VIADD R1, R1, 0xfffffff8 ;  /* 0xfffffff801017836 */ /* 0x001fe20000000000 */
[----:B------:R-:W0:Y:S05]  /*0040*/  LDCU UR4, c[0x0][0x2f8] ;  /* 0x00005f00ff0477ac */ /* 0x000e2a0008000800 */
[----:B------:R-:W3:Y:S08]  /*0050*/  LDC R17, c[0x0][0x398] ;  /* 0x0000e600ff117b82 */ /* 0x000ef00000000800 */
[----:B------:R-:W2:Y:S01]  /*0060*/  LDC.64 R2, c[0x0][0x380] ;  /* 0x0000e000ff027b82 */ /* 0x000ea20000000a00 */
[----:B0-----:R-:W-:-:S02]  /*0070*/  IADD3 R19, P0, PT, R1, UR4, RZ ;  /* 0x0000000401137c10 */ /* 0x001fc4000ff1e0ff */
[----:B-1----:R-:W-:Y:S02]  /*0080*/  LOP3.LUT R0, R4, 0xaad26b49, RZ, 0x3c, !PT ;  /* 0xaad26b4904007812 */ /* 0x002fe400078e3cff */
[----:B------:R-:W-:-:S03]  /*0090*/  LOP3.LUT R4, R5, 0xf7dcefdd, RZ, 0x3c, !PT ;  /* 0xf7dcefdd05047812 */ /* 0x000fc600078e3cff */
[----:B------:R-:W-:Y:S01]  /*00a0*/  IMAD R0, R0, 0x4182bed5, RZ ;  /* 0x4182bed500007824 */ /* 0x000fe200078e02ff */
[----:B---3--:R-:W-:Y:S01]  /*00b0*/  ISETP.GE.AND P1, PT, R17, 0x1, PT ;  /* 0x000000011100780c */ /* 0x008fe20003f26270 */
[----:B------:R-:W-:Y:S02]  /*00c0*/  IMAD R5, R4, -0x658354e5, RZ ;  /* 0x9a7cab1b04057824 */ /* 0x000fe400078e02ff */
[C---:B------:R-:W-:Y:S01]  /*00d0*/  VIADD R7, R0.reuse, 0x75bcd15 ;  /* 0x075bcd1500077836 */ /* 0x040fe20000000000 */
[C---:B------:R-:W-:Y:S01]  /*00e0*/  LOP3.LUT R8, R0.reuse, 0x159a55e5, RZ, 0x3c, !PT ;  /* 0x159a55e500087812 */ /* 0x040fe200078e3cff */
[C---:B------:R-:W-:Y:S01]  /*00f0*/  VIADD R9, R5.reuse, 0x1f123bb5 ;  /* 0x1f123bb505097836 */ /* 0x040fe20000000000 */
[C---:B------:R-:W-:Y:S02]  /*0100*/  IADD3 R6, PT, PT, R0.reuse, 0x64f0c9, R5 ;  /* 0x0064f0c900067810 */ /* 0x040fe40007ffe005 */
[----:B------:R-:W-:Y:S01]  /*0110*/  IADD3 R11, PT, PT, R0, 0x583f19, RZ ;  /* 0x00583f19000b7810 */ /* 0x000fe20007ffe0ff */
[----:B--2---:R0:W-:Y:S01]  /*0120*/  STG.E.64 desc[UR36][R2.64+0x18], RZ ;  /* 0x000018ff02007986 */ /* 0x0041e2000c101b24 */
[----:B------:R-:W-:-:S03]  /*0130*/  LOP3.LUT R10, R5, 0x5491333, RZ, 0x3c, !PT ;  /* 0x05491333050a7812 */ /* 0x000fc600078e3cff */
[----:B------:R0:W-:Y:S04]  /*0140*/  STG.E.64 desc[UR36][R2.64], R6 ;  /* 0x0000000602007986 */ /* 0x0001e8000c101b24 */
[----:B------:R0:W-:Y:S04]  /*0150*/  STG.E.64 desc[UR36][R2.64+0x8], R8 ;  /* 0x0000080802007986 */ /* 0x0001e8000c101b24 */
[----:B------:R0:W-:Y:S04]  /*0160*/  STG.E desc[UR36][R2.64+0x20], RZ ;  /* 0x000020ff02007986 */ /* 0x0001e8000c101924 */
[----:B------:R0:W-:Y:S04]  /*0170*/  STG.E.64 desc[UR36][R2.64+0x28], RZ ;  /* 0x000028ff02007986 */ /* 0x0001e8000c101b24 */
[----:B------:R0:W-:Y:S01]  /*0180*/  STG.E.64 desc[UR36][R2.64+0x10], R10 ;  /* 0x0000100a02007986 */ /* 0x0001e2000c101b24 */
[----:B------:R-:W-:Y:S05]  /*0190*/  @!P1 EXIT ;  /* 0x000000000000994d */ /* 0x000fea0003800000 */
[----:B------:R-:W1:Y:S01]  /*01a0*/  LDCU UR6, c[0x0][0x39c] ;  /* 0x00007380ff0677ac */ /* 0x000e620008000800 */
[C---:B------:R-:W-:Y:S02]  /*01b0*/  ISETP.GE.U32.AND P1, PT, R17.reuse, 0x4, PT ;  /* 0x000000041100780c */ /* 0x040fe40003f26070 */
[----:B------:R-:W-:Y:S01]  /*01c0*/  LOP3.LUT R24, R17, 0x3, RZ, 0xc0, !PT ;  /* 0x0000000311187812 */ /* 0x000fe200078ec0ff */
[----:B------:R-:W2:Y:S01]  /*01d0*/  LDCU UR4, c[0x0][0x3a0] ;  /* 0x00007400ff0477ac */ /* 0x000ea20008000800 */
[----:B------:R-:W3:Y:S01]  /*01e0*/  LDCU UR5, c[0x0][0x2fc] ;  /* 0x00005f80ff0577ac */ /* 0x000ee20008000800 */
[----:B-1----:R-:W-:Y:S01]  /*01f0*/  I2FP.F32.S32 R23, UR6 ;  /* 0x0000000600177c45 */ /* 0x002fe20008201400 */
[----:B--2---:R-:W-:Y:S01]  /*0200*/  UIADD3 UR4, UPT, UPT, -UR6, UR4, URZ ;  /* 0x0000000406047290 */ /* 0x004fe2000fffe1ff */
[----:B---3--:R-:W-:-:S05]  /*0210*/  IMAD.X R18, RZ, RZ, UR5, P0 ;  /* 0x00000005ff127e24 */ /* 0x008fca00080e06ff */
[----:B------:R-:W-:Y:S01]  /*0220*/  I2FP.F32.S32 R22, UR4 ;  /* 0x0000000400167c45 */ /* 0x000fe20008201400 */
[----:B------:R-:W-:Y:S06]  /*0230*/  @!P1 BRA `(.L_x_0) ;  /* 0x0000000c00089947 */ /* 0x000fec0003800000 */
[----:B------:R-:W-:Y:S01]  /*0240*/  LOP3.LUT R17, R17, 0x7ffffffc, RZ, 0xc0, !PT ;  /* 0x7ffffffc11117812 */ /* 0x000fe200078ec0ff */
[----:B------:R-:W-:Y:S04]  /*0250*/  BSSY.RECONVERGENT B6, `(.L_x_0) ;  /* 0x00000c0000067945 */ /* 0x000fe80003800200 */
[----:B------:R-:W-:-:S07]  /*0260*/  IMAD.MOV R17, RZ, RZ, -R17 ;  /* 0x000000ffff117224 */ /* 0x000fce00078e0a11 */
.L_x_9:
[----:B0-----:R-:W0:Y:S01]  /*0270*/  LDC.64 R8, c[0x0][0x380] ;  /* 0x0000e000ff087b82 */ /* 0x001e220000000a00 */
[----:B------:R-:W-:Y:S01]  /*0280*/  IMAD.MOV.U32 R11, RZ, RZ, 0x2f800000 ;  /* 0x2f800000ff0b7424 */ /* 0x000fe200078e00ff */
[----:B------:R-:W-:Y:S01]  /*0290*/  MOV R16, 0x0 ;  /* 0x0000000000107802 */ /* 0x000fe20000000f00 */
[----:B------:R-:W1:Y:S01]  /*02a0*/  LDCU.64 UR4, c[0x4][0x48] ;  /* 0x01000900ff0477ac */ /* 0x000e620008000a00 */
[----:B0-----:R-:W2:Y:S04]  /*02b0*/  LDG.E.64 R12, desc[UR36][R8.64] ;  /* 0x00000024080c7981 */ /* 0x001ea8000c1e1b00 */
[----:B------:R-:W3:Y:S04]  /*02c0*/  LDG.E.64 R4, desc[UR36][R8.64+0x10] ;  /* 0x0000102408047981 */ /* 0x000ee8000c1e1b00 */
[----:B------:R-:W4:Y:S01]  /*02d0*/  LDG.E.64 R2, desc[UR36][R8.64+0x8] ;  /* 0x0000082408027981 */ /* 0x000f22000c1e1b00 */
[----:B------:R-:W-:-:S04]  /*02e0*/  IADD3 R17, PT, PT, R17, 0x4, RZ ;  /* 0x0000000411117810 */ /* 0x000fc80007ffe0ff */
[----:B------:R-:W-:-:S04]  /*02f0*/  ISETP.NE.AND P0, PT, R17, RZ, PT ;  /* 0x000000ff1100720c */ /* 0x000fc80003f05270 */
[----:B------:R-:W-:Y:S02]  /*0300*/  P2R R25, PR, RZ, 0x1 ;  /* 0x00000001ff197803 */ /* 0x000fe40000000000 */
[----:B--2---:R-:W-:Y:S01]  /*0310*/  SHF.R.U32.HI R0, RZ, 0x2, R13 ;  /* 0x00000002ff007819 */ /* 0x004fe2000001160d */
[----:B------:R-:W-:-:S03]  /*0320*/  VIADD R12, R12, 0x587c5 ;  /* 0x000587c50c0c7836 */ /* 0x000fc60000000000 */
[----:B------:R-:W-:Y:S01]  /*0330*/  LOP3.LUT R0, R0, R13, RZ, 0x3c, !PT ;  /* 0x0000000d00007212 */ /* 0x000fe200078e3cff */
[----:B---3--:R-:W-:Y:S02]  /*0340*/  IMAD.SHL.U32 R7, R5, 0x10, RZ ;  /* 0x0000001005077824 */ /* 0x008fe400078e00ff */
[----:B------:R-:W-:Y:S01]  /*0350*/  IMAD.MOV.U32 R15, RZ, RZ, R4 ;  /* 0x000000ffff0f7224 */ /* 0x000fe200078e0004 */
[C---:B------:R-:W-:Y:S01]  /*0360*/  SHF.L.U32 R6, R0.reuse, 0x1, RZ ;  /* 0x0000000100067819 */ /* 0x040fe200000006ff */
[----:B----4-:R-:W-:Y:S02]  /*0370*/  IMAD.MOV.U32 R14, RZ, RZ, R3 ;  /* 0x000000ffff0e7224 */ /* 0x010fe400078e0003 */
[----:B------:R-:W-:Y:S01]  /*0380*/  IMAD.MOV.U32 R13, RZ, RZ, R2 ;  /* 0x000000ffff0d7224 */ /* 0x000fe200078e0002 */
[----:B------:R-:W-:Y:S01]  /*0390*/  LOP3.LUT R6, R0, R6, R7, 0x96, !PT ;  /* 0x0000000600067212 */ /* 0x000fe200078e9607 */
[----:B------:R0:W2:Y:S01]  /*03a0*/  LDC.64 R2, c[0x4][R16] ;  /* 0x0100000010027b82 */ /* 0x0000a20000000a00 */
[----:B------:R-:W-:Y:S01]  /*03b0*/  STG.E.64 desc[UR36][R8.64+0x8], R14 ;  /* 0x0000080e08007986 */ /* 0x000fe2000c101b24 */
[----:B-1----:R-:W-:Y:S01]  /*03c0*/  IMAD.U32 R4, RZ, RZ, UR4 ;  /* 0x00000004ff047e24 */ /* 0x002fe2000f8e00ff */
[----:B------:R-:W-:-:S02]  /*03d0*/  LOP3.LUT R7, R6, R5, RZ, 0x3c, !PT ;  /* 0x0000000506077212 */ /* 0x000fc400078e3cff */
[----:B------:R-:W-:Y:S01]  /*03e0*/  STG.E.64 desc[UR36][R8.64], R12 ;  /* 0x0000000c08007986 */ /* 0x000fe2000c101b24 */
[----:B------:R-:W-:Y:S01]  /*03f0*/  MOV R6, R5 ;  /* 0x0000000500067202 */ /* 0x000fe20000000f00 */
[----:B------:R-:W-:Y:S02]  /*0400*/  IMAD.U32 R5, RZ, RZ, UR5 ;  /* 0x00000005ff057e24 */ /* 0x000fe4000f8e00ff */
[----:B------:R-:W-:Y:S02]  /*0410*/  IMAD.IADD R0, R7, 0x1, R12 ;  /* 0x0000000107007824 */ /* 0x000fe400078e020c */
[----:B------:R1:W-:Y:S03]  /*0420*/  STG.E.64 desc[UR36][R8.64+0x10], R6 ;  /* 0x0000100608007986 */ /* 0x0003e6000c101b24 */
[----:B------:R-:W-:-:S05]  /*0430*/  I2FP.F32.U32 R0, R0 ;  /* 0x0000000000007245 */ /* 0x000fca0000201000 */
[----:B------:R-:W-:-:S04]  /*0440*/  FFMA R26, R0, R11, 1.1641532182693481445e-10 ;  /* 0x2f000000001a7423 */ /* 0x000fc8000000000b */
[----:B------:R-:W3:Y:S01]  /*0450*/  F2F.F64.F32 R10, R26 ;  /* 0x0000001a000a7310 */ /* 0x000ee20000201800 */
[----:B-1----:R-:W-:Y:S01]  /*0460*/  IMAD.MOV.U32 R6, RZ, RZ, R19 ;  /* 0x000000ffff067224 */ /* 0x002fe200078e0013 */
[----:B------:R-:W-:Y:S01]  /*0470*/  MOV R7, R18 ;  /* 0x0000001200077202 */ /* 0x000fe20000000f00 */
[----:B---3--:R0:W-:Y:S06]  /*0480*/  STL.64 [R1], R10 ;  /* 0x0000000a01007387 */ /* 0x0081ec0000100a00 */
[----:B------:R-:W-:-:S07]  /*0490*/  LEPC R20, `(.L_x_1) ;  /* 0x000000001014794e */ /* 0x000fce0000000000 */
[----:B0-2---:R-:W-:Y:S05]  /*04a0*/  CALL.ABS.NOINC R2 ;  /* 0x0000000002007343 */ /* 0x005fea0003c00000 */
.L_x_1:
[----:B------:R-:W-:Y:S01]  /*04b0*/  FFMA R0, R22, R26, R23 ;  /* 0x0000001a16007223 */ /* 0x000fe20000000017 */
[----:B------:R-:W-:Y:S01]  /*04c0*/  IMAD.MOV.U32 R3, RZ, RZ, 0x3f000000 ;  /* 0x3f000000ff037424 */ /* 0x000fe200078e00ff */
[----:B------:R-:W0:Y:S01]  /*04d0*/  LDCU.64 UR4, c[0x4][0x50] ;  /* 0x01000a00ff0477ac */ /* 0x000e220008000a00 */
[----:B------:R-:W-:Y:S01]  /*04e0*/  MOV R6, R19 ;  /* 0x0000001300067202 */ /* 0x000fe20000000f00 */
[----:B------:R-:W-:Y:S02]  /*04f0*/  IMAD.MOV.U32 R7, RZ, RZ, R18 ;  /* 0x000000ffff077224 */ /* 0x000fe400078e0012 */
[----:B------:R-:W-:-:S05]  /*0500*/  LOP3.LUT R3, R3, 0x80000000, R0, 0xb8, !PT ;  /* 0x8000000003037812 */ /* 0x000fca00078eb800 */
[----:B------:R-:W-:Y:S02]  /*0510*/  FADD.RZ R0, R0, R3 ;  /* 0x0000000300007221 */ /* 0x000fe4000000c000 */
[----:B------:R1:W2:Y:S04]  /*0520*/  LDC.64 R2, c[0x4][R16] ;  /* 0x0100000010027b82 */ /* 0x0002a80000000a00 */
[----:B------:R-:W3:Y:S01]  /*0530*/  F2I.TRUNC.NTZ R0, R0 ;  /* 0x0000000000007305 */ /* 0x000ee2000020f100 */
[----:B0-----:R-:W-:Y:S02]  /*0540*/  IMAD.U32 R4, RZ, RZ, UR4 ;  /* 0x00000004ff047e24 */ /* 0x001fe4000f8e00ff */
[----:B------:R-:W-:Y:S01]  /*0550*/  IMAD.U32 R5, RZ, RZ, UR5 ;  /* 0x00000005ff057e24 */ /* 0x000fe2000f8e00ff */
[----:B---3--:R1:W-:Y:S06]  /*0560*/  STL [R1], R0 ;  /* 0x0000000001007387 */ /* 0x0083ec0000100800 */
[----:B------:R-:W-:-:S07]  /*0570*/  LEPC R20, `(.L_x_2) ;  /* 0x000000001014794e */ /* 0x000fce0000000000 */
[----:B-12---:R-:W-:Y:S05]  /*0580*/  CALL.ABS.NOINC R2 ;  /* 0x0000000002007343 */ /* 0x006fea0003c00000 */
.L_x_2:
[----:B------:R-:W0:Y:S01]  /*0590*/  LDC.64 R8, c[0x0][0x380] ;  /* 0x0000e000ff087b82 */ /* 0x000e220000000a00 */
[----:B------:R-:W1:Y:S01]  /*05a0*/  LDCU.64 UR4, c[0x4][0x48] ;  /* 0x01000900ff0477ac */ /* 0x000e620008000a00 */
[----:B0-----:R-:W2:Y:S04]  /*05b0*/  LDG.E.64 R10, desc[UR36][R8.64] ;  /* 0x00000024080a7981 */ /* 0x001ea8000c1e1b00 */
[----:B------:R-:W3:Y:S04]  /*05c0*/  LDG.E.64 R4, desc[UR36][R8.64+0x10] ;  /* 0x0000102408047981 */ /* 0x000ee8000c1e1b00 */
[----:B------:R-:W4:Y:S01]  /*05d0*/  LDG.E.64 R2, desc[UR36][R8.64+0x8] ;  /* 0x0000082408027981 */ /* 0x000f22000c1e1b00 */
[----:B--2---:R-:W-:-:S02]  /*05e0*/  SHF.R.U32.HI R0, RZ, 0x2, R11 ;  /* 0x00000002ff007819 */ /* 0x004fc4000001160b */
[----:B------:R-:W-:Y:S02]  /*05f0*/  IADD3 R10, PT, PT, R10, 0x587c5, RZ ;  /* 0x000587c50a0a7810 */ /* 0x000fe40007ffe0ff */
[----:B------:R-:W-:Y:S01]  /*0600*/  LOP3.LUT R0, R0, R11, RZ, 0x3c, !PT ;  /* 0x0000000b00007212 */ /* 0x000fe200078e3cff */
[----:B---3--:R-:W-:Y:S01]  /*0610*/  IMAD.SHL.U32 R7, R5, 0x10, RZ ;  /* 0x0000001005077824 */ /* 0x008fe200078e00ff */
[----:B------:R-:W-:Y:S01]  /*0620*/  MOV R15, R4 ;  /* 0x00000004000f7202 */ /* 0x000fe20000000f00 */
[----:B------:R-:W-:Y:S02]  /*0630*/  IMAD.MOV.U32 R12, RZ, RZ, R5 ;  /* 0x000000ffff0c7224 */ /* 0x000fe400078e0005 */
[C---:B------:R-:W-:Y:S02]  /*0640*/  IMAD.SHL.U32 R6, R0.reuse, 0x2, RZ ;  /* 0x0000000200067824 */ /* 0x040fe400078e00ff */
[----:B----4-:R-:W-:Y:S02]  /*0650*/  IMAD.MOV.U32 R14, RZ, RZ, R3 ;  /* 0x000000ffff0e7224 */ /* 0x010fe400078e0003 */
[----:B------:R-:W-:Y:S01]  /*0660*/  IMAD.MOV.U32 R11, RZ, RZ, R2 ;  /* 0x000000ffff0b7224 */ /* 0x000fe200078e0002 */
[----:B------:R-:W-:Y:S01]  /*0670*/  LOP3.LUT R6, R0, R6, R7, 0x96, !PT ;  /* 0x0000000600067212 */ /* 0x000fe200078e9607 */
[----:B------:R-:W-:Y:S01]  /*0680*/  IMAD.MOV.U32 R7, RZ, RZ, 0x2f800000 ;  /* 0x2f800000ff077424 */ /* 0x000fe200078e00ff */
[----:B------:R0:W-:Y:S01]  /*0690*/  STG.E.64 desc[UR36][R8.64+0x8], R14 ;  /* 0x0000080e08007986 */ /* 0x0001e2000c101b24 */
[----:B------:R0:W2:Y:S01]  /*06a0*/  LDC.64 R2, c[0x4][R16] ;  /* 0x0100000010027b82 */ /* 0x0000a20000000a00 */
[----:B------:R-:W-:Y:S01]  /*06b0*/  LOP3.LUT R13, R6, R5, RZ, 0x3c, !PT ;  /* 0x00000005060d7212 */ /* 0x000fe200078e3cff */
[----:B-1----:R-:W-:Y:S01]  /*06c0*/  IMAD.U32 R4, RZ, RZ, UR4 ;  /* 0x00000004ff047e24 */ /* 0x002fe2000f8e00ff */
[----:B------:R0:W-:Y:S01]  /*06d0*/  STG.E.64 desc[UR36][R8.64], R10 ;  /* 0x0000000a08007986 */ /* 0x0001e2000c101b24 */
[----:B------:R-:W-:Y:S01]  /*06e0*/  MOV R5, UR5 ;  /* 0x0000000500057c02 */ /* 0x000fe20008000f00 */
[----:B------:R-:W-:-:S02]  /*06f0*/  IMAD.MOV.U32 R6, RZ, RZ, R19 ;  /* 0x000000ffff067224 */ /* 0x000fc400078e0013 */
[----:B------:R-:W-:Y:S01]  /*0700*/  IMAD.IADD R0, R13, 0x1, R10 ;  /* 0x000000010d007824 */ /* 0x000fe200078e020a */
[----:B------:R0:W-:Y:S04]  /*0710*/  STG.E.64 desc[UR36][R8.64+0x10], R12 ;  /* 0x0000100c08007986 */ /* 0x0001e8000c101b24 */
[----:B------:R-:W-:-:S05]  /*0720*/  I2FP.F32.U32 R0, R0 ;  /* 0x0000000000007245 */ /* 0x000fca0000201000 */
[----:B------:R-:W-:Y:S01]  /*0730*/  FFMA R26, R0, R7, 1.1641532182693481445e-10 ;  /* 0x2f000000001a7423 */ /* 0x000fe20000000007 */
[----:B------:R-:W-:-:S03]  /*0740*/  IMAD.MOV.U32 R7, RZ, RZ, R18 ;  /* 0x000000ffff077224 */ /* 0x000fc600078e0012 */
[----:B------:R-:W1:Y:S02]  /*0750*/  F2F.F64.F32 R20, R26 ;  /* 0x0000001a00147310 */ /* 0x000e640000201800 */
[----:B-1----:R0:W-:Y:S02]  /*0760*/  STL.64 [R1], R20 ;  /* 0x0000001401007387 */ /* 0x0021e40000100a00 */
[----:B0-----:R-:W-:-:S07]  /*0770*/  LEPC R20, `(.L_x_3) ;  /* 0x000000001014794e */ /* 0x001fce0000000000 */
[----:B--2---:R-:W-:Y:S05]  /*0780*/  CALL.ABS.NOINC R2 ;  /* 0x0000000002007343 */ /* 0x004fea0003c00000 */
.L_x_3:
[----:B------:R-:W-:Y:S01]  /*0790*/  FFMA R0, R22, R26, R23 ;  /* 0x0000001a16007223 */ /* 0x000fe20000000017 */
[----:B------:R-:W-:Y:S01]  /*07a0*/  IMAD.MOV.U32 R3, RZ, RZ, 0x3f000000 ;  /* 0x3f000000ff037424 */ /* 0x000fe200078e00ff */
[----:B------:R-:W0:Y:S01]  /*07b0*/  LDCU.64 UR4, c[0x4][0x50] ;  /* 0x01000a00ff0477ac */ /* 0x000e220008000a00 */
[----:B------:R-:W-:Y:S02]  /*07c0*/  IMAD.MOV.U32 R6, RZ, RZ, R19 ;  /* 0x000000ffff067224 */ /* 0x000fe400078e0013 */
[----:B------:R-:W-:Y:S01]  /*07d0*/  IMAD.MOV.U32 R7, RZ, RZ, R18 ;  /* 0x000000ffff077224 */ /* 0x000fe200078e0012 */
[----:B------:R-:W-:-:S05]  /*07e0*/  LOP3.LUT R3, R3, 0x80000000, R0, 0xb8, !PT ;  /* 0x8000000003037812 */ /* 0x000fca00078eb800 */
[----:B------:R-:W-:Y:S02]  /*07f0*/  FADD.RZ R0, R0, R3 ;  /* 0x0000000300007221 */ /* 0x000fe4000000c000 */
[----:B------:R1:W2:Y:S04]  /*0800*/  LDC.64 R2, c[0x4][R16] ;  /* 0x0100000010027b82 */ /* 0x0002a80000000a00 */
[----:B------:R-:W3:Y:S01]  /*0810*/  F2I.TRUNC.NTZ R0, R0 ;  /* 0x0000000000007305 */ /* 0x000ee2000020f100 */
[----:B0-----:R-:W-:Y:S01]  /*0820*/  MOV R4, UR4 ;  /* 0x0000000400047c02 */ /* 0x001fe20008000f00 */
[----:B------:R-:W-:Y:S01]  /*0830*/  IMAD.U32 R5, RZ, RZ, UR5 ;  /* 0x00000005ff057e24 */ /* 0x000fe2000f8e00ff */
[----:B---3--:R1:W-:Y:S06]  /*0840*/  STL [R1], R0 ;  /* 0x0000000001007387 */ /* 0x0083ec0000100800 */
[----:B------:R-:W-:-:S07]  /*0850*/  LEPC R20, `(.L_x_4) ;  /* 0x000000001014794e */ /* 0x000fce0000000000 */
[----:B-12---:R-:W-:Y:S05]  /*0860*/  CALL.ABS.NOINC R2 ;  /* 0x0000000002007343 */ /* 0x006fea0003c00000 */
.L_x_4:
[----:B------:R-:W0:Y:S01]  /*0870*/  LDC.64 R8, c[0x0][0x380] ;  /* 0x0000e000ff087b82 */ /* 0x000e220000000a00 */
[----:B------:R-:W1:Y:S01]  /*0880*/  LDCU.64 UR4, c[0x4][0x48] ;  /* 0x01000900ff0477ac */ /* 0x000e620008000a00 */
[----:B0-----:R-:W2:Y:S04]  /*0890*/  LDG.E.64 R10, desc[UR36][R8.64] ;  /* 0x00000024080a7981 */ /* 0x001ea8000c1e1b00 */
[----:B------:R-:W3:Y:S04]  /*08a0*/  LDG.E.64 R4, desc[UR36][R8.64+0x10] ;  /* 0x0000102408047981 */ /* 0x000ee8000c1e1b00 */
[----:B------:R-:W4:Y:S01]  /*08b0*/  LDG.E.64 R2, desc[UR36][R8.64+0x8] ;  /* 0x0000082408027981 */ /* 0x000f22000c1e1b00 */
[----:B--2---:R-:W-:Y:S01]  /*08c0*/  SHF.R.U32.HI R0, RZ, 0x2, R11 ;  /* 0x00000002ff007819 */ /* 0x004fe2000001160b */
[----:B------:R-:W-:-:S03]  /*08d0*/  VIADD R10, R10, 0x587c5 ;  /* 0x000587c50a0a7836 */ /* 0x000fc60000000000 */
[----:B------:R-:W-:Y:S01]  /*08e0*/  LOP3.LUT R0, R0, R11, RZ, 0x3c, !PT ;  /* 0x0000000b00007212 */ /* 0x000fe200078e3cff */
[----:B---3--:R-:W-:Y:S01]  /*08f0*/  IMAD.MOV.U32 R12, RZ, RZ, R5 ;  /* 0x000000ffff0c7224 */ /* 0x008fe200078e0005 */
[----:B------:R-:W-:Y:S01]  /*0900*/  SHF.L.U32 R7, R5, 0x4, RZ ;  /* 0x0000000405077819 */ /* 0x000fe200000006ff */
[----:B------:R-:W-:Y:S01]  /*0910*/  IMAD.MOV.U32 R15, RZ, RZ, R4 ;  /* 0x000000ffff0f7224 */ /* 0x000fe200078e0004 */
[----:B----4-:R-:W-:Y:S01]  /*0920*/  MOV R14, R3 ;  /* 0x00000003000e7202 */ /* 0x010fe20000000f00 */
[C---:B------:R-:W-:Y:S02]  /*0930*/  IMAD.SHL.U32 R6, R0.reuse, 0x2, RZ ;  /* 0x0000000200067824 */ /* 0x040fe400078e00ff */
[----:B------:R-:W-:Y:S02]  /*0940*/  IMAD.MOV.U32 R11, RZ, RZ, R2 ;  /* 0x000000ffff0b7224 */ /* 0x000fe400078e0002 */
[----:B------:R0:W-:Y:S01]  /*0950*/  STG.E.64 desc[UR36][R8.64+0x8], R14 ;  /* 0x0000080e08007986 */ /* 0x0001e2000c101b24 */
[----:B------:R-:W-:Y:S01]  /*0960*/  LOP3.LUT R6, R0, R6, R7, 0x96, !PT ;  /* 0x0000000600067212 */ /* 0x000fe200078e9607 */
[----:B------:R-:W-:Y:S01]  /*0970*/  HFMA2 R7, -RZ, RZ, 0.1171875, 0 ;  /* 0x2f800000ff077431 */ /* 0x000fe200000001ff */
[----:B------:R0:W2:Y:S01]  /*0980*/  LDC.64 R2, c[0x4][R16] ;  /* 0x0100000010027b82 */ /* 0x0000a20000000a00 */
[----:B------:R0:W-:Y:S01]  /*0990*/  STG.E.64 desc[UR36][R8.64], R10 ;  /* 0x0000000a08007986 */ /* 0x0001e2000c101b24 */
[----:B------:R-:W-:Y:S01]  /*09a0*/  LOP3.LUT R13, R6, R5, RZ, 0x3c, !PT ;  /* 0x00000005060d7212 */ /* 0x000fe200078e3cff */
[----:B-1----:R-:W-:Y:S01]  /*09b0*/  IMAD.U32 R4, RZ, RZ, UR4 ;  /* 0x00000004ff047e24 */ /* 0x002fe2000f8e00ff */
        /* <DEDUP_REMOVED lines=11> */
.L_x_5:
[----:B------:R-:W-:Y:S02]  /*0a70*/  HFMA2 R3, -RZ, RZ, 1.75, 0 ;  /* 0x3f000000ff037431 */ /* 0x000fe400000001ff */
[----:B------:R-:W-:Y:S01]  /*0a80*/  FFMA R0, R22, R26, R23 ;  /* 0x0000001a16007223 */ /* 0x000fe20000000017 */
[----:B------:R-:W0:Y:S01]  /*0a90*/  LDCU.64 UR4, c[0x4][0x50] ;  /* 0x01000a00ff0477ac */ /* 0x000e220008000a00 */
[----:B------:R-:W-:Y:S01]  /*0aa0*/  MOV R6, R19 ;  /* 0x0000001300067202 */ /* 0x000fe20000000f00 */
[----:B------:R-:W-:Y:S02]  /*0ab0*/  IMAD.MOV.U32 R7, RZ, RZ, R18 ;  /* 0x000000ffff077224 */ /* 0x000fe400078e0012 */
[----:B------:R-:W-:-:S05]  /*0ac0*/  LOP3.LUT R3, R3, 0x80000000, R0, 0xb8, !PT ;  /* 0x8000000003037812 */ /* 0x000fca00078eb800 */
[----:B------:R-:W-:Y:S02]  /*0ad0*/  FADD.RZ R0, R0, R3 ;  /* 0x0000000300007221 */ /* 0x000fe4000000c000 */
[----:B------:R1:W2:Y:S01]  /*0ae0*/  LDC.64 R2, c[0x4][R16] ;  /* 0x0100000010027b82 */ /* 0x0002a20000000a00 */
[----:B0-----:R-:W-:-:S03]  /*0af0*/  IMAD.U32 R4, RZ, RZ, UR4 ;  /* 0x00000004ff047e24 */ /* 0x001fc6000f8e00ff */
[----:B------:R-:W0:Y:S01]  /*0b00*/  F2I.TRUNC.NTZ R0, R0 ;  /* 0x0000000000007305 */ /* 0x000e22000020f100 */
[----:B------:R-:W-:Y:S01]  /*0b10*/  IMAD.U32 R5, RZ, RZ, UR5 ;  /* 0x00000005ff057e24 */ /* 0x000fe2000f8e00ff */
[----:B0-----:R1:W-:Y:S06]  /*0b20*/  STL [R1], R0 ;  /* 0x0000000001007387 */ /* 0x0013ec0000100800 */
[----:B------:R-:W-:-:S07]  /*0b30*/  LEPC R20, `(.L_x_6) ;  /* 0x000000001014794e */ /* 0x000fce0000000000 */
[----:B-12---:R-:W-:Y:S05]  /*0b40*/  CALL.ABS.NOINC R2 ;  /* 0x0000000002007343 */ /* 0x006fea0003c00000 */
.L_x_6:
        /* <DEDUP_REMOVED lines=8> */
[----:B---3--:R-:W-:Y:S02]  /*0bd0*/  IMAD.SHL.U32 R7, R5, 0x10, RZ ;  /* 0x0000001005077824 */ /* 0x008fe400078e00ff */
[----:B------:R-:W-:Y:S01]  /*0be0*/  IMAD.MOV.U32 R12, RZ, RZ, R5 ;  /* 0x000000ffff0c7224 */ /* 0x000fe200078e0005 */
[C---:B------:R-:W-:Y:S01]  /*0bf0*/  SHF.L.U32 R6, R0.reuse, 0x1, RZ ;  /* 0x0000000100067819 */ /* 0x040fe200000006ff */
[----:B------:R-:W-:Y:S01]  /*0c00*/  IMAD.MOV.U32 R15, RZ, RZ, R4 ;  /* 0x000000ffff0f7224 */ /* 0x000fe200078e0004 */
[----:B----4-:R-:W-:Y:S01]  /*0c10*/  MOV R14, R3 ;  /* 0x00000003000e7202 */ /* 0x010fe20000000f00 */
[----:B------:R-:W-:Y:S01]  /*0c20*/  IMAD.MOV.U32 R11, RZ, RZ, R2 ;  /* 0x000000ffff0b7224 */ /* 0x000fe200078e0002 */
[----:B------:R-:W-:Y:S01]  /*0c30*/  LOP3.LUT R6, R0, R6, R7, 0x96, !PT ;  /* 0x0000000600067212 */ /* 0x000fe200078e9607 */
[----:B------:R-:W-:Y:S01]  /*0c40*/  HFMA2 R7, -RZ, RZ, 0.1171875, 0 ;  /* 0x2f800000ff077431 */ /* 0x000fe200000001ff */
[----:B------:R0:W2:Y:S01]  /*0c50*/  LDC.64 R2, c[0x4][R16] ;  /* 0x0100000010027b82 */ /* 0x0000a20000000a00 */
[----:B------:R0:W-:Y:S01]  /*0c60*/  STG.E.64 desc[UR36][R8.64+0x8], R14 ;  /* 0x0000080e08007986 */ /* 0x0001e2000c101b24 */
[----:B------:R-:W-:Y:S01]  /*0c70*/  LOP3.LUT R13, R6, R5, RZ, 0x3c, !PT ;  /* 0x00000005060d7212 */ /* 0x000fe200078e3cff */
[----:B-1----:R-:W-:Y:S01]  /*0c80*/  IMAD.U32 R4, RZ, RZ, UR4 ;  /* 0x00000004ff047e24 */ /* 0x002fe2000f8e00ff */
[----:B------:R-:W-:Y:S01]  /*0c90*/  MOV R5, UR5 ;  /* 0x0000000500057c02 */ /* 0x000fe20008000f00 */
[----:B------:R0:W-:Y:S01]  /*0ca0*/  STG.E.64 desc[UR36][R8.64], R10 ;  /* 0x0000000a08007986 */ /* 0x0001e2000c101b24 */
        /* <DEDUP_REMOVED lines=10> */
.L_x_7:
        /* <DEDUP_REMOVED lines=14> */
.L_x_8:
[----:B------:R-:W-:-:S13]  /*0e30*/  ISETP.NE.AND P6, PT, R25, RZ, PT ;  /* 0x000000ff1900720c */ /* 0x000fda0003fc5270 */
[----:B------:R-:W-:Y:S05]  /*0e40*/  @P6 BRA `(.L_x_9) ;  /* 0xfffffff400086947 */ /* 0x000fea000383ffff */
[----:B------:R-:W-:Y:S05]  /*0e50*/  BSYNC.RECONVERGENT B6 ;  /* 0x0000000000067941 */ /* 0x000fea0003800200 */
.L_x_0:
[----:B------:R-:W-:-:S13]  /*0e60*/  ISETP.NE.AND P0, PT, R24, RZ, PT ;  /* 0x000000ff1800720c */ /* 0x000fda0003f05270 */
[----:B------:R-:W-:Y:S05]  /*0e70*/  @!P0 EXIT ;  /* 0x000000000000894d */ /* 0x000fea0003800000 */
[----:B------:R-:W-:-:S13]  /*0e80*/  ISETP.NE.AND P0, PT, R24, 0x1, PT ;  /* 0x000000011800780c */ /* 0x000fda0003f05270 */
[----:B------:R-:W-:Y:S05]  /*0e90*/  @!P0 BRA `(.L_x_10) ;  /* 0x0000000400748947 */ /* 0x000fea0003800000 */
[----:B0-----:R-:W0:Y:S01]  /*0ea0*/  LDC.64 R8, c[0x0][0x380] ;  /* 0x0000e000ff087b82 */ /* 0x001e220000000a00 */
        /* <DEDUP_REMOVED lines=8> */
[----:B------:R-:W-:Y:S02]  /*0f30*/  HFMA2 R11, -RZ, RZ, 0.1171875, 0 ;  /* 0x2f800000ff0b7431 */ /* 0x000fe400000001ff */
[----:B------:R-:W-:Y:S01]  /*0f40*/  IMAD.MOV.U32 R21, RZ, RZ, R4 ;  /* 0x000000ffff157224 */ /* 0x000fe200078e0004 */
[C---:B------:R-:W-:Y:S01]  /*0f50*/  SHF.L.U32 R6, R0.reuse, 0x1, RZ ;  /* 0x0000000100067819 */ /* 0x040fe200000006ff */
[----:B-1----:R-:W-:Y:S01]  /*0f60*/  IMAD.U32 R4, RZ, RZ, UR4 ;  /* 0x00000004ff047e24 */ /* 0x002fe2000f8e00ff */
[----:B----4-:R-:W-:Y:S02]  /*0f70*/  MOV R20, R3 ;  /* 0x0000000300147202 */ /* 0x010fe40000000f00 */
[----:B------:R-:W-:-:S03]  /*0f80*/  LOP3.LUT R6, R0, R6, R7, 0x96, !PT ;  /* 0x0000000600067212 */ /* 0x000fc600078e9607 */
[----:B------:R-:W-:Y:S01]  /*0f90*/  STG.E.64 desc[UR36][R8.64+0x8], R20 ;  /* 0x0000081408007986 */ /* 0x000fe2000c101b24 */
[----:B------:R-:W-:Y:S01]  /*0fa0*/  LOP3.LUT R7, R6, R5, RZ, 0x3c, !PT ;  /* 0x0000000506077212 */ /* 0x000fe200078e3cff */
[----:B------:R-:W-:Y:S01]  /*0fb0*/  IMAD.MOV.U32 R6, RZ, RZ, R5 ;  /* 0x000000ffff067224 */ /* 0x000fe200078e0005 */
[----:B------:R-:W-:-:S03]  /*0fc0*/  MOV R5, UR5 ;  /* 0x0000000500057c02 */ /* 0x000fc60008000f00 */
[----:B------:R-:W-:Y:S01]  /*0fd0*/  IMAD.IADD R0, R7, 0x1, R10 ;  /* 0x0000000107007824 */ /* 0x000fe200078e020a */
[----:B------:R0:W-:Y:S04]  /*0fe0*/  STG.E.64 desc[UR36][R8.64+0x10], R6 ;  /* 0x0000100608007986 */ /* 0x0001e8000c101b24 */
[----:B------:R-:W-:-:S05]  /*0ff0*/  I2FP.F32.U32 R0, R0 ;  /* 0x0000000000007245 */ /* 0x000fca0000201000 */
[----:B------:R-:W-:Y:S01]  /*1000*/  FFMA R16, R0, R11, 1.1641532182693481445e-10 ;  /* 0x2f00000000107423 */ /* 0x000fe2000000000b */
[----:B------:R-:W-:Y:S01]  /*1010*/  IMAD.MOV.U32 R11, RZ, RZ, R2 ;  /* 0x000000ffff0b7224 */ /* 0x000fe200078e0002 */
[----:B------:R-:W-:Y:S02]  /*1020*/  MOV R2, 0x0 ;  /* 0x0000000000027802 */ /* 0x000fe40000000f00 */
[----:B------:R-:W1:Y:S01]  /*1030*/  F2F.F64.F32 R12, R16 ;  /* 0x00000010000c7310 */ /* 0x000e620000201800 */
[----:B0-----:R-:W-:Y:S01]  /*1040*/  IMAD.MOV.U32 R6, RZ, RZ, R19 ;  /* 0x000000ffff067224 */ /* 0x001fe200078e0013 */
[----:B------:R0:W-:Y:S01]  /*1050*/  STG.E.64 desc[UR36][R8.64], R10 ;  /* 0x0000000a08007986 */ /* 0x0001e2000c101b24 */
[----:B------:R0:W2:Y:S01]  /*1060*/  LDC.64 R14, c[0x4][R2] ;  /* 0x01000000020e7b82 */ /* 0x0000a20000000a00 */
[----:B------:R-:W-:Y:S02]  /*1070*/  IMAD.MOV.U32 R7, RZ, RZ, R18 ;  /* 0x000000ffff077224 */ /* 0x000fe400078e0012 */
[----:B-1----:R0:W-:Y:S05]  /*1080*/  STL.64 [R1], R12 ;  /* 0x0000000c01007387 */ /* 0x0021ea0000100a00 */
[----:B------:R-:W-:-:S07]  /*1090*/  LEPC R20, `(.L_x_11) ;  /* 0x000000001014794e */ /* 0x000fce0000000000 */
[----:B0-2---:R-:W-:Y:S05]  /*10a0*/  CALL.ABS.NOINC R14 ;  /* 0x000000000e007343 */ /* 0x005fea0003c00000 */
.L_x_11:
[----:B------:R-:W-:Y:S02]  /*10b0*/  HFMA2 R3, -RZ, RZ, 1.75, 0 ;  /* 0x3f000000ff037431 */ /* 0x000fe400000001ff */
[----:B------:R-:W-:Y:S01]  /*10c0*/  FFMA R0, R22, R16, R23 ;  /* 0x0000001016007223 */ /* 0x000fe20000000017 */
[----:B------:R0:W1:Y:S01]  /*10d0*/  LDC.64 R8, c[0x4][R2] ;  /* 0x0100000002087b82 */ /* 0x0000620000000a00 */
[----:B------:R-:W2:Y:S01]  /*10e0*/  LDCU.64 UR4, c[0x4][0x50] ;  /* 0x01000a00ff0477ac */ /* 0x000ea20008000a00 */
[----:B------:R-:W-:Y:S01]  /*10f0*/  MOV R6, R19 ;  /* 0x0000001300067202 */ /* 0x000fe20000000f00 */
[----:B------:R-:W-:Y:S01]  /*1100*/  IMAD.MOV.U32 R7, RZ, RZ, R18 ;  /* 0x000000ffff077224 */ /* 0x000fe200078e0012 */
[----:B------:R-:W-:-:S05]  /*1110*/  LOP3.LUT R3, R3, 0x80000000, R0, 0xb8, !PT ;  /* 0x8000000003037812 */ /* 0x000fca00078eb800 */
[----:B------:R-:W-:-:S06]  /*1120*/  FADD.RZ R0, R0, R3 ;  /* 0x0000000300007221 */ /* 0x000fcc000000c000 */
[----:B------:R-:W3:Y:S01]  /*1130*/  F2I.TRUNC.NTZ R0, R0 ;  /* 0x0000000000007305 */ /* 0x000ee2000020f100 */
[----:B--2---:R-:W-:Y:S02]  /*1140*/  IMAD.U32 R4, RZ, RZ, UR4 ;  /* 0x00000004ff047e24 */ /* 0x004fe4000f8e00ff */
[----:B------:R-:W-:Y:S01]  /*1150*/  IMAD.U32 R5, RZ, RZ, UR5 ;  /* 0x00000005ff057e24 */ /* 0x000fe2000f8e00ff */
[----:B---3--:R0:W-:Y:S06]  /*1160*/  STL [R1], R0 ;  /* 0x0000000001007387 */ /* 0x0081ec0000100800 */
[----:B------:R-:W-:-:S07]  /*1170*/  LEPC R20, `(.L_x_12) ;  /* 0x000000001014794e */ /* 0x000fce0000000000 */
[----:B01----:R-:W-:Y:S05]  /*1180*/  CALL.ABS.NOINC R8 ;  /* 0x0000000008007343 */ /* 0x003fea0003c00000 */
.L_x_12:
[----:B------:R-:W0:Y:S01]  /*1190*/  LDC.64 R8, c[0x0][0x380] ;  /* 0x0000e000ff087b82 */ /* 0x000e220000000a00 */
[----:B------:R-:W1:Y:S01]  /*11a0*/  LDCU.64 UR4, c[0x4][0x48] ;  /* 0x01000900ff0477ac */ /* 0x000e620008000a00 */
[----:B0-----:R-:W2:Y:S04]  /*11b0*/  LDG.E.64 R10, desc[UR36][R8.64] ;  /* 0x00000024080a7981 */ /* 0x001ea8000c1e1b00 */
[----:B------:R-:W3:Y:S04]  /*11c0*/  LDG.E.64 R6, desc[UR36][R8.64+0x10] ;  /* 0x0000102408067981 */ /* 0x000ee8000c1e1b00 */
[----:B------:R-:W4:Y:S01]  /*11d0*/  LDG.E.64 R4, desc[UR36][R8.64+0x8] ;  /* 0x0000082408047981 */ /* 0x000f22000c1e1b00 */
[----:B------:R0:W0:Y:S01]  /*11e0*/  LDC.64 R24, c[0x4][R2] ;  /* 0x0100000002187b82 */ /* 0x0000220000000a00 */
        /* <DEDUP_REMOVED lines=10> */
[----:B------:R-:W-:Y:S02]  /*1290*/  HFMA2 R3, -RZ, RZ, 0.1171875, 0 ;  /* 0x2f800000ff037431 */ /* 0x000fe400000001ff */
[----:B------:R-:W-:Y:S01]  /*12a0*/  IMAD.MOV.U32 R11, RZ, RZ, R4 ;  /* 0x000000ffff0b7224 */ /* 0x000fe200078e0004 */
        /* <DEDUP_REMOVED lines=9> */
[----:B------:R-:W-:-:S04]  /*1340*/  FFMA R16, R0, R3, 1.1641532182693481445e-10 ;  /* 0x2f00000000107423 */ /* 0x000fc80000000003 */
[----:B------:R-:W1:Y:S02]  /*1350*/  F2F.F64.F32 R14, R16 ;  /* 0x00000010000e7310 */ /* 0x000e640000201800 */
[----:B01----:R2:W-:Y:S02]  /*1360*/  STL.64 [R1], R14 ;  /* 0x0000000e01007387 */ /* 0x0035e40000100a00 */
[----:B--2---:R-:W-:-:S07]  /*1370*/  LEPC R20, `(.L_x_13) ;  /* 0x000000001014794e */ /* 0x004fce0000000000 */
[----:B------:R-:W-:Y:S05]  /*1380*/  CALL.ABS.NOINC R24 ;  /* 0x0000000018007343 */ /* 0x000fea0003c00000 */
.L_x_13:
[----:B------:R-:W-:Y:S02]  /*1390*/  HFMA2 R3, -RZ, RZ, 1.75, 0 ;  /* 0x3f000000ff037431 */ /* 0x000fe400000001ff */
[----:B------:R-:W-:Y:S01]  /*13a0*/  FFMA R0, R22, R16, R23 ;  /* 0x0000001016007223 */ /* 0x000fe20000000017 */
[----:B------:R-:W0:Y:S01]  /*13b0*/  LDCU.64 UR4, c[0x4][0x50] ;  /* 0x01000a00ff0477ac */ /* 0x000e220008000a00 */
[----:B------:R-:W-:Y:S01]  /*13c0*/  MOV R6, R19 ;  /* 0x0000001300067202 */ /* 0x000fe20000000f00 */
[----:B------:R-:W-:Y:S02]  /*13d0*/  IMAD.MOV.U32 R7, RZ, RZ, R18 ;  /* 0x000000ffff077224 */ /* 0x000fe400078e0012 */
[----:B------:R-:W-:-:S05]  /*13e0*/  LOP3.LUT R3, R3, 0x80000000, R0, 0xb8, !PT ;  /* 0x8000000003037812 */ /* 0x000fca00078eb800 */
[----:B------:R-:W-:Y:S02]  /*13f0*/  FADD.RZ R0, R0, R3 ;  /* 0x0000000300007221 */ /* 0x000fe4000000c000 */
[----:B------:R-:W1:Y:S01]  /*1400*/  LDC.64 R2, c[0x4][R2] ;  /* 0x0100000002027b82 */ /* 0x000e620000000a00 */
[----:B0-----:R-:W-:-:S03]  /*1410*/  IMAD.U32 R4, RZ, RZ, UR4 ;  /* 0x00000004ff047e24 */ /* 0x001fc6000f8e00ff */
[----:B------:R-:W0:Y:S01]  /*1420*/  F2I.TRUNC.NTZ R0, R0 ;  /* 0x0000000000007305 */ /* 0x000e22000020f100 */
[----:B------:R-:W-:Y:S01]  /*1430*/  IMAD.U32 R5, RZ, RZ, UR5 ;  /* 0x00000005ff057e24 */ /* 0x000fe2000f8e00ff */
[----:B0-----:R0:W-:Y:S06]  /*1440*/  STL [R1], R0 ;  /* 0x0000000001007387 */ /* 0x0011ec0000100800 */
[----:B------:R-:W-:-:S07]  /*1450*/  LEPC R20, `(.L_x_10) ;  /* 0x000000001014794e */ /* 0x000fce0000000000 */
[----:B01----:R-:W-:Y:S05]  /*1460*/  CALL.ABS.NOINC R2 ;  /* 0x0000000002007343 */ /* 0x003fea0003c00000 */
.L_x_10:
[----:B------:R-:W1:Y:S02]  /*1470*/  LDC R0, c[0x0][0x398] ;  /* 0x0000e600ff007b82 */ /* 0x000e640000000800 */
[----:B-1----:R-:W-:-:S04]  /*1480*/  LOP3.LUT R0, R0, 0x1, RZ, 0xc0, !PT ;  /* 0x0000000100007812 */ /* 0x002fc800078ec0ff */
[----:B------:R-:W-:-:S13]  /*1490*/  ISETP.NE.U32.AND P0, PT, R0, 0x1, PT ;  /* 0x000000010000780c */ /* 0x000fda0003f05070 */
[----:B------:R-:W-:Y:S05]  /*14a0*/  @P0 EXIT ;  /* 0x000000000000094d */ /* 0x000fea0003800000 */
        /* <DEDUP_REMOVED lines=33> */
.L_x_14:
        /* <DEDUP_REMOVED lines=14> */
.L_x_15:
[----:B------:R-:W-:Y:S05]  /*17a0*/  EXIT ;  /* 0x000000000000794d */ /* 0x000fea0003800000 */
.L_x_16:
[----:B------:R-:W-:-:S00]  /*17b0*/  BRA `(.L_x_16) ;  /* 0xfffffffc00fc7947 */ /* 0x000fc0000383ffff */
[----:B------:R-:W-:-:S00]  /*17c0*/  NOP ;  /* 0x0000000000007918 */ /* 0x000fc00000000000 */
        /* <DEDUP_REMOVED lines=11> */
.L_x_27:


//--------------------- .text._Z7gpuRandP17curandStateXORWOWmPfi --------------------------
	.section	.text._Z7gpuRandP17curandStateXORWOWmPfi,"ax",@progbits
	.align	128
        .global         _Z7gpuRandP17curandStateXORWOWmPfi
        .type           _Z7gpuRandP17curandStateXORWOWmPfi,@function
        .size           _Z7gpuRandP17curandStateXORWOWmPfi,(.L_x_28 - _Z7gpuRandP17curandStateXORWOWmPfi)
        .other          _Z7gpuRandP17curandStateXORWOWmPfi,@"STO_CUDA_ENTRY STV_DEFAULT"
_Z7gpuRandP17curandStateXORWOWmPfi:
.text._Z7gpuRandP17curandStateXORWOWmPfi:
[----:B------:R-:W0:Y:S08]  /*0000*/  LDC R1, c[0x0][0x37c] ;  /* 0x0000df00ff017b82 */ /* 0x000e300000000800 */
[----:B------:R-:W1:Y:S01]  /*0010*/  LDC.64 R4, c[0x0][0x388] ;  /* 0x0000e200ff047b82 */ /* 0x000e620000000a00 */
[----:B------:R-:W2:Y:S01]  /*0020*/  LDCU.64 UR36, c[0x0][0x358] ;  /* 0x00006b00ff2477ac */ /* 0x000ea20008000a00 */
[----:B0-----:R-:W-:Y:S01]  /*0030*/  VIADD R1, R1, 0xfffffff8 ;  /* 0xfffffff801017836 */ /* 0x001fe20000000000 */
[----:B------:R-:W0:Y:S05]  /*0040*/  LDCU UR4, c[0x0][0x2f8] ;  /* 0x00005f00ff0477ac */ /* 0x000e2a0008000800 */
[----:B------:R-:W3:Y:S01]  /*0050*/  LDC R17, c[0x0][0x398] ;  /* 0x0000e600ff117b82 */ /* 0x000ee20000000800 */
[----:B------:R-:W4:Y:S07]  /*0060*/  LDCU UR5, c[0x0][0x2fc] ;  /* 0x00005f80ff0577ac */ /* 0x000f2e0008000800 */
        /* <DEDUP_REMOVED lines=10> */
[C---:B------:R-:W-:Y:S01]  /*0110*/  IADD3 R6, PT, PT, R0.reuse, 0x64f0c9, R5 ;  /* 0x0064f0c900067810 */ /* 0x040fe20007ffe005 */
[----:B------:R-:W-:Y:S01]  /*0120*/  VIADD R11, R0, 0x583f19 ;  /* 0x00583f19000b7836 */ /* 0x000fe20000000000 */
[----:B------:R-:W-:Y:S01]  /*0130*/  LOP3.LUT R10, R5, 0x5491333, RZ, 0x3c, !PT ;  /* 0x05491333050a7812 */ /* 0x000fe200078e3cff */
[----:B--2---:R0:W-:Y:S04]  /*0140*/  STG.E.64 desc[UR36][R2.64+0x18], RZ ;  /* 0x000018ff02007986 */ /* 0x0041e8000c101b24 */
[----:B------:R0:W-:Y:S04]  /*0150*/  STG.E.64 desc[UR36][R2.64], R6 ;  /* 0x0000000602007986 */ /* 0x0001e8000c101b24 */
[----:B------:R0:W-:Y:S04]  /*0160*/  STG.E.64 desc[UR36][R2.64+0x8], R8 ;  /* 0x0000080802007986 */ /* 0x0001e8000c101b24 */
[----:B------:R0:W-:Y:S04]  /*0170*/  STG.E desc[UR36][R2.64+0x20], RZ ;  /* 0x000020ff02007986 */ /* 0x0001e8000c101924 */
[----:B------:R0:W-:Y:S04]  /*0180*/  STG.E.64 desc[UR36][R2.64+0x28], RZ ;  /* 0x000028ff02007986 */ /* 0x0001e8000c101b24 */
[----:B------:R0:W-:Y:S01]  /*0190*/  STG.E.64 desc[UR36][R2.64+0x10], R10 ;  /* 0x0000100a02007986 */ /* 0x0001e2000c101b24 */
[----:B----4-:R-:W-:Y:S05]  /*01a0*/  @!P1 EXIT ;  /* 0x000000000000994d */ /* 0x010fea0003800000 */
[C---:B------:R-:W-:Y:S02]  /*01b0*/  ISETP.GE.U32.AND P1, PT, R17.reuse, 0x4, PT ;  /* 0x000000041100780c */ /* 0x040fe40003f26070 */
[----:B0-----:R-:W-:Y:S02]  /*01c0*/  IADD3.X R2, PT, PT, RZ, UR5, RZ, P0, !PT ;  /* 0x00000005ff027c10 */ /* 0x001fe400087fe4ff */
[----:B------:R-:W-:-:S09]  /*01d0*/  LOP3.LUT R19, R17, 0x3, RZ, 0xc0, !PT ;  /* 0x0000000311137812 */ /* 0x000fd200078ec0ff */
[----:B------:R-:W-:Y:S05]  /*01e0*/  @!P1 BRA `(.L_x_17) ;  /* 0x0000000800289947 */ /* 0x000fea0003800000 */
[----:B------:R-:W-:Y:S01]  /*01f0*/  LOP3.LUT R17, R17, 0x7ffffffc, RZ, 0xc0, !PT ;  /* 0x7ffffffc11117812 */ /* 0x000fe200078ec0ff */
[----:B------:R-:W-:Y:S04]  /*0200*/  BSSY.RECONVERGENT B6, `(.L_x_17) ;  /* 0x0000088000067945 */ /* 0x000fe80003800200 */
[----:B------:R-:W-:-:S07]  /*0210*/  IMAD.MOV R17, RZ, RZ, -R17 ;  /* 0x000000ffff117224 */ /* 0x000fce00078e0a11 */
.L_x_22:
[----:B------:R-:W0:Y:S01]  /*0220*/  LDC.64 R8, c[0x0][0x380] ;  /* 0x0000e000ff087b82 */ /* 0x000e220000000a00 */
[----:B------:R-:W-:Y:S01]  /*0230*/  MOV R18, 0x0 ;  /* 0x0000000000127802 */ /* 0x000fe20000000f00 */
[----:B------:R-:W1:Y:S01]  /*0240*/  LDCU.64 UR4, c[0x4][0x48] ;  /* 0x01000900ff0477ac */ /* 0x000e620008000a00 */
[----:B0-----:R-:W2:Y:S04]  /*0250*/  LDG.E.64 R10, desc[UR36][R8.64] ;  /* 0x00000024080a7981 */ /* 0x001ea8000c1e1b00 */
[----:B------:R-:W3:Y:S04]  /*0260*/  LDG.E.64 R6, desc[UR36][R8.64+0x10] ;  /* 0x0000102408067981 */ /* 0x000ee8000c1e1b00 */
[----:B------:R-:W4:Y:S01]  /*0270*/  LDG.E.64 R4, desc[UR36][R8.64+0x8] ;  /* 0x0000082408047981 */ /* 0x000f22000c1e1b00 */
[----:B------:R0:W0:Y:S01]  /*0280*/  LDC.64 R14, c[0x4][R18] ;  /* 0x01000000120e7b82 */ /* 0x0000220000000a00 */
[----:B------:R-:W-:-:S05]  /*0290*/  VIADD R17, R17, 0x4 ;  /* 0x0000000411117836 */ /* 0x000fca0000000000 */
[----:B------:R-:W-:Y:S02]  /*02a0*/  ISETP.NE.AND P0, PT, R17, RZ, PT ;  /* 0x000000ff1100720c */ /* 0x000fe40003f05270 */
[----:B--2---:R-:W-:Y:S02]  /*02b0*/  SHF.R.U32.HI R0, RZ, 0x2, R11 ;  /* 0x00000002ff007819 */ /* 0x004fe4000001160b */
[----:B------:R-:W-:Y:S02]  /*02c0*/  IADD3 R10, PT, PT, R10, 0x587c5, RZ ;  /* 0x000587c50a0a7810 */ /* 0x000fe40007ffe0ff */
[----:B------:R-:W-:Y:S01]  /*02d0*/  LOP3.LUT R0, R0, R11, RZ, 0x3c, !PT ;  /* 0x0000000b00007212 */ /* 0x000fe200078e3cff */
[----:B---3--:R-:W-:Y:S01]  /*02e0*/  IMAD.SHL.U32 R3, R7, 0x10, RZ ;  /* 0x0000001007037824 */ /* 0x008fe200078e00ff */
[----:B------:R-:W-:Y:S01]  /*02f0*/  MOV R21, R6 ;  /* 0x0000000600157202 */ /* 0x000fe20000000f00 */
[----:B------:R-:W-:Y:S02]  /*0300*/  IMAD.MOV.U32 R22, RZ, RZ, R7 ;  /* 0x000000ffff167224 */ /* 0x000fe400078e0007 */
[----:B------:R-:W-:-:S02]  /*0310*/  IMAD.SHL.U32 R11, R0, 0x2, RZ ;  /* 0x00000002000b7824 */ /* 0x000fc400078e00ff */
[----:B----4-:R-:W-:Y:S02]  /*0320*/  IMAD.MOV.U32 R20, RZ, RZ, R5 ;  /* 0x000000ffff147224 */ /* 0x010fe400078e0005 */
[----:B-1----:R-:W-:Y:S01]  /*0330*/  IMAD.U32 R5, RZ, RZ, UR5 ;  /* 0x00000005ff057e24 */ /* 0x002fe2000f8e00ff */
[----:B------:R-:W-:Y:S01]  /*0340*/  LOP3.LUT R0, R0, R11, R3, 0x96, !PT ;  /* 0x0000000b00007212 */ /* 0x000fe200078e9603 */
[----:B------:R-:W-:Y:S01]  /*0350*/  IMAD.MOV.U32 R3, RZ, RZ, 0x2f800000 ;  /* 0x2f800000ff037424 */ /* 0x000fe200078e00ff */
[----:B------:R-:W-:Y:S01]  /*0360*/  STG.E.64 desc[UR36][R8.64+0x8], R20 ;  /* 0x0000081408007986 */ /* 0x000fe2000c101b24 */
[----:B------:R-:W-:Y:S01]  /*0370*/  IMAD.MOV.U32 R11, RZ, RZ, R4 ;  /* 0x000000ffff0b7224 */ /* 0x000fe200078e0004 */
[----:B------:R-:W-:Y:S01]  /*0380*/  LOP3.LUT R23, R0, R7, RZ, 0x3c, !PT ;  /* 0x0000000700177212 */ /* 0x000fe200078e3cff */
[----:B------:R-:W-:Y:S01]  /*0390*/  IMAD.MOV.U32 R6, RZ, RZ, R16 ;  /* 0x000000ffff067224 */ /* 0x000fe200078e0010 */
[----:B------:R-:W-:Y:S01]  /*03a0*/  MOV R4, UR4 ;  /* 0x0000000400047c02 */ /* 0x000fe20008000f00 */
[----:B------:R-:W-:Y:S01]  /*03b0*/  IMAD.MOV.U32 R7, RZ, RZ, R2 ;  /* 0x000000ffff077224 */ /* 0x000fe200078e0002 */
[----:B------:R-:W-:Y:S01]  /*03c0*/  STG.E.64 desc[UR36][R8.64], R10 ;  /* 0x0000000a08007986 */ /* 0x000fe2000c101b24 */
[----:B------:R-:W-:-:S03]  /*03d0*/  IMAD.IADD R0, R23, 0x1, R10 ;  /* 0x0000000117007824 */ /* 0x000fc600078e020a */
[----:B------:R1:W-:Y:S02]  /*03e0*/  STG.E.64 desc[UR36][R8.64+0x10], R22 ;  /* 0x0000101608007986 */ /* 0x0003e4000c101b24 */
[----:B------:R-:W-:-:S05]  /*03f0*/  I2FP.F32.U32 R0, R0 ;  /* 0x0000000000007245 */ /* 0x000fca0000201000 */
[----:B------:R-:W-:-:S04]  /*0400*/  FFMA R0, R0, R3, 1.1641532182693481445e-10 ;  /* 0x2f00000000007423 */ /* 0x000fc80000000003 */
[----:B------:R-:W2:Y:S01]  /*0410*/  F2F.F64.F32 R12, R0 ;  /* 0x00000000000c7310 */ /* 0x000ea20000201800 */
[----:B-1----:R-:W-:Y:S01]  /*0420*/  P2R R22, PR, RZ, 0x1 ;  /* 0x00000001ff167803 */ /* 0x002fe20000000000 */
[----:B0-2---:R1:W-:Y:S06]  /*0430*/  STL.64 [R1], R12 ;  /* 0x0000000c01007387 */ /* 0x0053ec0000100a00 */
[----:B------:R-:W-:-:S07]  /*0440*/  LEPC R20, `(.L_x_18) ;  /* 0x000000001014794e */ /* 0x000fce0000000000 */
[----:B-1----:R-:W-:Y:S05]  /*0450*/  CALL.ABS.NOINC R14 ;  /* 0x000000000e007343 */ /* 0x002fea0003c00000 */
.L_x_18:
        /* <DEDUP_REMOVED lines=9> */
[----:B---3--:R-:W-:Y:S01]  /*04f0*/  IMAD.MOV.U32 R12, RZ, RZ, R7 ;  /* 0x000000ffff0c7224 */ /* 0x008fe200078e0007 */
[----:B------:R-:W-:Y:S01]  /*0500*/  SHF.L.U32 R3, R7, 0x4, RZ ;  /* 0x0000000407037819 */ /* 0x000fe200000006ff */
[----:B------:R-:W-:Y:S02]  /*0510*/  IMAD.MOV.U32 R21, RZ, RZ, R6 ;  /* 0x000000ffff157224 */ /* 0x000fe400078e0006 */
[C---:B------:R-:W-:Y:S02]  /*0520*/  IMAD.SHL.U32 R11, R0.reuse, 0x2, RZ ;  /* 0x00000002000b7824 */ /* 0x040fe400078e00ff */
[----:B----4-:R-:W-:Y:S02]  /*0530*/  IMAD.MOV.U32 R20, RZ, RZ, R5 ;  /* 0x000000ffff147224 */ /* 0x010fe400078e0005 */
[----:B-1----:R-:W-:Y:S01]  /*0540*/  IMAD.U32 R5, RZ, RZ, UR5 ;  /* 0x00000005ff057e24 */ /* 0x002fe2000f8e00ff */
[----:B------:R-:W-:Y:S01]  /*0550*/  LOP3.LUT R0, R0, R11, R3, 0x96, !PT ;  /* 0x0000000b00007212 */ /* 0x000fe200078e9603 */
[----:B------:R-:W-:Y:S01]  /*0560*/  HFMA2 R3, -RZ, RZ, 0.1171875, 0 ;  /* 0x2f800000ff037431 */ /* 0x000fe200000001ff */
[----:B------:R-:W-:Y:S01]  /*0570*/  MOV R11, R4 ;  /* 0x00000004000b7202 */ /* 0x000fe20000000f00 */
[----:B------:R1:W-:Y:S01]  /*0580*/  STG.E.64 desc[UR36][R8.64+0x8], R20 ;  /* 0x0000081408007986 */ /* 0x0003e2000c101b24 */
[----:B------:R-:W-:Y:S01]  /*0590*/  LOP3.LUT R13, R0, R7, RZ, 0x3c, !PT ;  /* 0x00000007000d7212 */ /* 0x000fe200078e3cff */
[----:B------:R-:W-:Y:S01]  /*05a0*/  IMAD.U32 R4, RZ, RZ, UR4 ;  /* 0x00000004ff047e24 */ /* 0x000fe2000f8e00ff */
[----:B------:R-:W-:Y:S01]  /*05b0*/  MOV R7, R2 ;  /* 0x0000000200077202 */ /* 0x000fe20000000f00 */
[----:B------:R1:W-:Y:S01]  /*05c0*/  STG.E.64 desc[UR36][R8.64], R10 ;  /* 0x0000000a08007986 */ /* 0x0003e2000c101b24 */
[----:B------:R-:W-:-:S02]  /*05d0*/  IMAD.MOV.U32 R6, RZ, RZ, R16 ;  /* 0x000000ffff067224 */ /* 0x000fc400078e0010 */
[----:B------:R-:W-:Y:S01]  /*05e0*/  IMAD.IADD R0, R13, 0x1, R10 ;  /* 0x000000010d007824 */ /* 0x000fe200078e020a */
[----:B------:R1:W-:Y:S04]  /*05f0*/  STG.E.64 desc[UR36][R8.64+0x10], R12 ;  /* 0x0000100c08007986 */ /* 0x0003e8000c101b24 */
[----:B------:R-:W-:-:S05]  /*0600*/  I2FP.F32.U32 R0, R0 ;  /* 0x0000000000007245 */ /* 0x000fca0000201000 */
[----:B------:R-:W-:-:S04]  /*0610*/  FFMA R0, R0, R3, 1.1641532182693481445e-10 ;  /* 0x2f00000000007423 */ /* 0x000fc80000000003 */
[----:B------:R-:W2:Y:S02]  /*0620*/  F2F.F64.F32 R14, R0 ;  /* 0x00000000000e7310 */ /* 0x000ea40000201800 */
[----:B0-2---:R1:W-:Y:S02]  /*0630*/  STL.64 [R1], R14 ;  /* 0x0000000e01007387 */ /* 0x0053e40000100a00 */
[----:B-1----:R-:W-:-:S07]  /*0640*/  LEPC R20, `(.L_x_19) ;  /* 0x000000001014794e */ /* 0x002fce0000000000 */
[----:B------:R-:W-:Y:S05]  /*0650*/  CALL.ABS.NOINC R24 ;  /* 0x0000000018007343 */ /* 0x000fea0003c00000 */
.L_x_19:
        /* <DEDUP_REMOVED lines=11> */
[----:B----4-:R-:W-:Y:S01]  /*0710*/  MOV R20, R5 ;  /* 0x0000000500147202 */ /* 0x010fe20000000f00 */
[C---:B------:R-:W-:Y:S02]  /*0720*/  IMAD.SHL.U32 R11, R0.reuse, 0x2, RZ ;  /* 0x00000002000b7824 */ /* 0x040fe400078e00ff */
[----:B------:R-:W-:Y:S01]  /*0730*/  IMAD.MOV.U32 R21, RZ, RZ, R6 ;  /* 0x000000ffff157224 */ /* 0x000fe200078e0006 */
[----:B------:R-:W-:Y:S01]  /*0740*/  MOV R6, R16 ;  /* 0x0000001000067202 */ /* 0x000fe20000000f00 */
[----:B-1----:R-:W-:Y:S01]  /*0750*/  IMAD.U32 R5, RZ, RZ, UR5 ;  /* 0x00000005ff057e24 */ /* 0x002fe2000f8e00ff */
[----:B------:R-:W-:Y:S01]  /*0760*/  LOP3.LUT R0, R0, R11, R3, 0x96, !PT ;  /* 0x0000000b00007212 */ /* 0x000fe200078e9603 */
[----:B------:R-:W-:Y:S01]  /*0770*/  IMAD.MOV.U32 R3, RZ, RZ, 0x2f800000 ;  /* 0x2f800000ff037424 */ /* 0x000fe200078e00ff */
[----:B------:R1:W-:Y:S01]  /*0780*/  STG.E.64 desc[UR36][R8.64+0x8], R20 ;  /* 0x0000081408007986 */ /* 0x0003e2000c101b24 */
[----:B------:R-:W-:Y:S01]  /*0790*/  IMAD.MOV.U32 R11, RZ, RZ, R4 ;  /* 0x000000ffff0b7224 */ /* 0x000fe200078e0004 */
[----:B------:R-:W-:Y:S01]  /*07a0*/  LOP3.LUT R13, R0, R7, RZ, 0x3c, !PT ;  /* 0x00000007000d7212 */ /* 0x000fe200078e3cff */
[----:B------:R-:W-:-:S02]  /*07b0*/  IMAD.U32 R4, RZ, RZ, UR4 ;  /* 0x00000004ff047e24 */ /* 0x000fc4000f8e00ff */
[----:B------:R-:W-:Y:S01]  /*07c0*/  IMAD.MOV.U32 R7, RZ, RZ, R2 ;  /* 0x000000ffff077224 */ /* 0x000fe200078e0002 */
[----:B------:R-:W-:Y:S01]  /*07d0*/  IADD3 R0, PT, PT, R13, R10, RZ ;  /* 0x0000000a0d007210 */ /* 0x000fe20007ffe0ff */
[----:B------:R1:W-:Y:S03]  /*07e0*/  STG.E.64 desc[UR36][R8.64+0x10], R12 ;  /* 0x0000100c08007986 */ /* 0x0003e6000c101b24 */
[----:B------:R-:W-:Y:S01]  /*07f0*/  I2FP.F32.U32 R0, R0 ;  /* 0x0000000000007245 */ /* 0x000fe20000201000 */
[----:B------:R1:W-:Y:S04]  /*0800*/  STG.E.64 desc[UR36][R8.64], R10 ;  /* 0x0000000a08007986 */ /* 0x0003e8000c101b24 */
[----:B------:R-:W-:-:S04]  /*0810*/  FFMA R0, R0, R3, 1.1641532182693481445e-10 ;  /* 0x2f00000000007423 */ /* 0x000fc80000000003 */
[----:B------:R-:W2:Y:S02]  /*0820*/  F2F.F64.F32 R14, R0 ;  /* 0x00000000000e7310 */ /* 0x000ea40000201800 */
[----:B0-2---:R1:W-:Y:S02]  /*0830*/  STL.64 [R1], R14 ;  /* 0x0000000e01007387 */ /* 0x0053e40000100a00 */
[----:B-1----:R-:W-:-:S07]  /*0840*/  LEPC R20, `(.L_x_20) ;  /* 0x000000001014794e */ /* 0x002fce0000000000 */
[----:B------:R-:W-:Y:S05]  /*0850*/  CALL.ABS.NOINC R24 ;  /* 0x0000000018007343 */ /* 0x000fea0003c00000 */
.L_x_20:
[----:B------:R-:W0:Y:S01]  /*0860*/  LDC.64 R8, c[0x0][0x380] ;  /* 0x0000e000ff087b82 */ /* 0x000e220000000a00 */
[----:B------:R-:W1:Y:S01]  /*0870*/  LDCU.64 UR4, c[0x4][0x48] ;  /* 0x01000900ff0477ac */ /* 0x000e620008000a00 */
[----:B0-----:R-:W2:Y:S04]  /*0880*/  LDG.E.64 R10, desc[UR36][R8.64] ;  /* 0x00000024080a7981 */ /* 0x001ea8000c1e1b00 */
[----:B------:R-:W3:Y:S04]  /*0890*/  LDG.E.64 R6, desc[UR36][R8.64+0x10] ;  /* 0x0000102408067981 */ /* 0x000ee8000c1e1b00 */
[----:B------:R-:W4:Y:S01]  /*08a0*/  LDG.E.64 R4, desc[UR36][R8.64+0x8] ;  /* 0x0000082408047981 */ /* 0x000f22000c1e1b00 */
[----:B------:R0:W0:Y:S01]  /*08b0*/  LDC.64 R24, c[0x4][R18] ;  /* 0x0100000012187b82 */ /* 0x0000220000000a00 */
[----:B--2---:R-:W-:-:S02]  /*08c0*/  SHF.R.U32.HI R0, RZ, 0x2, R11 ;  /* 0x00000002ff007819 */ /* 0x004fc4000001160b */
[----:B------:R-:W-:Y:S02]  /*08d0*/  IADD3 R10, PT, PT, R10, 0x587c5, RZ ;  /* 0x000587c50a0a7810 */ /* 0x000fe40007ffe0ff */
[----:B------:R-:W-:Y:S01]  /*08e0*/  LOP3.LUT R0, R0, R11, RZ, 0x3c, !PT ;  /* 0x0000000b00007212 */ /* 0x000fe200078e3cff */
[----:B---3--:R-:W-:Y:S01]  /*08f0*/  IMAD.SHL.U32 R3, R7, 0x10, RZ ;  /* 0x0000001007037824 */ /* 0x008fe200078e00ff */
[----:B------:R-:W-:Y:S01]  /*0900*/  MOV R21, R6 ;  /* 0x0000000600157202 */ /* 0x000fe20000000f00 */
[----:B------:R-:W-:Y:S02]  /*0910*/  IMAD.MOV.U32 R12, RZ, RZ, R7 ;  /* 0x000000ffff0c7224 */ /* 0x000fe400078e0007 */
[C---:B------:R-:W-:Y:S02]  /*0920*/  IMAD.SHL.U32 R11, R0.reuse, 0x2, RZ ;  /* 0x00000002000b7824 */ /* 0x040fe400078e00ff */
[----:B----4-:R-:W-:Y:S01]  /*0930*/  IMAD.MOV.U32 R20, RZ, RZ, R5 ;  /* 0x000000ffff147224 */ /* 0x010fe200078e0005 */
[----:B-1----:R-:W-:Y:S01]  /*0940*/  MOV R5, UR5 ;  /* 0x0000000500057c02 */ /* 0x002fe20008000f00 */
[----:B------:R-:W-:Y:S01]  /*0950*/  IMAD.MOV.U32 R6, RZ, RZ, R16 ;  /* 0x000000ffff067224 */ /* 0x000fe200078e0010 */
[----:B------:R-:W-:Y:S01]  /*0960*/  LOP3.LUT R0, R0, R11, R3, 0x96, !PT ;  /* 0x0000000b00007212 */ /* 0x000fe200078e9603 */
[----:B------:R-:W-:Y:S01]  /*0970*/  IMAD.MOV.U32 R3, RZ, RZ, 0x2f800000 ;  /* 0x2f800000ff037424 */ /* 0x000fe200078e00ff */
[----:B------:R1:W-:Y:S01]  /*0980*/  STG.E.64 desc[UR36][R8.64+0x8], R20 ;  /* 0x0000081408007986 */ /* 0x0003e2000c101b24 */
[----:B------:R-:W-:Y:S01]  /*0990*/  IMAD.MOV.U32 R11, RZ, RZ, R4 ;  /* 0x000000ffff0b7224 */ /* 0x000fe200078e0004 */
[----:B------:R-:W-:Y:S01]  /*09a0*/  LOP3.LUT R13, R0, R7, RZ, 0x3c, !PT ;  /* 0x00000007000d7212 */ /* 0x000fe200078e3cff */
[----:B------:R-:W-:-:S02]  /*09b0*/  IMAD.U32 R4, RZ, RZ, UR4 ;  /* 0x00000004ff047e24 */ /* 0x000fc4000f8e00ff */
[----:B------:R-:W-:Y:S01]  /*09c0*/  IMAD.MOV.U32 R7, RZ, RZ, R2 ;  /* 0x000000ffff077224 */ /* 0x000fe200078e0002 */
[----:B------:R1:W-:Y:S01]  /*09d0*/  STG.E.64 desc[UR36][R8.64], R10 ;  /* 0x0000000a08007986 */ /* 0x0003e2000c101b24 */
[----:B------:R-:W-:-:S03]  /*09e0*/  IMAD.IADD R0, R13, 0x1, R10 ;  /* 0x000000010d007824 */ /* 0x000fc600078e020a */
[----:B------:R1:W-:Y:S02]  /*09f0*/  STG.E.64 desc[UR36][R8.64+0x10], R12 ;  /* 0x0000100c08007986 */ /* 0x0003e4000c101b24 */
[----:B------:R-:W-:-:S05]  /*0a00*/  I2FP.F32.U32 R0, R0 ;  /* 0x0000000000007245 */ /* 0x000fca0000201000 */
[----:B------:R-:W-:-:S04]  /*0a10*/  FFMA R0, R0, R3, 1.1641532182693481445e-10 ;  /* 0x2f00000000007423 */ /* 0x000fc80000000003 */
[----:B------:R-:W2:Y:S02]  /*0a20*/  F2F.F64.F32 R14, R0 ;  /* 0x00000000000e7310 */ /* 0x000ea40000201800 */
[----:B0-2---:R1:W-:Y:S02]  /*0a30*/  STL.64 [R1], R14 ;  /* 0x0000000e01007387 */ /* 0x0053e40000100a00 */
[----:B-1----:R-:W-:-:S07]  /*0a40*/  LEPC R20, `(.L_x_21) ;  /* 0x000000001014794e */ /* 0x002fce0000000000 */
[----:B------:R-:W-:Y:S05]  /*0a50*/  CALL.ABS.NOINC R24 ;  /* 0x0000000018007343 */ /* 0x000fea0003c00000 */
.L_x_21:
[----:B------:R-:W-:-:S13]  /*0a60*/  ISETP.NE.AND P6, PT, R22, RZ, PT ;  /* 0x000000ff1600720c */ /* 0x000fda0003fc5270 */
[----:B------:R-:W-:Y:S05]  /*0a70*/  @P6 BRA `(.L_x_22) ;  /* 0xfffffff400e86947 */ /* 0x000fea000383ffff */
[----:B------:R-:W-:Y:S05]  /*0a80*/  BSYNC.RECONVERGENT B6 ;  /* 0x0000000000067941 */ /* 0x000fea0003800200 */
.L_x_17:
[----:B------:R-:W-:-:S13]  /*0a90*/  ISETP.NE.AND P0, PT, R19, RZ, PT ;  /* 0x000000ff1300720c */ /* 0x000fda0003f05270 */
[----:B------:R-:W-:Y:S05]  /*0aa0*/  @!P0 EXIT ;  /* 0x000000000000894d */ /* 0x000fea0003800000 */
[----:B------:R-:W-:-:S13]  /*0ab0*/  ISETP.NE.AND P0, PT, R19, 0x1, PT ;  /* 0x000000011300780c */ /* 0x000fda0003f05270 */
[----:B------:R-:W-:Y:S05]  /*0ac0*/  @!P0 BRA `(.L_x_23) ;  /* 0x0000000400048947 */ /* 0x000fea0003800000 */
[----:B------:R-:W0:Y:S01]  /*0ad0*/  LDC.64 R8, c[0x0][0x380] ;  /* 0x0000e000ff087b82 */ /* 0x000e220000000a00 */
[----:B------:R-:W-:Y:S01]  /*0ae0*/  MOV R17, 0x0 ;  /* 0x0000000000117802 */ /* 0x000fe20000000f00 */
        /* <DEDUP_REMOVED lines=13> */
[----:B------:R-:W-:Y:S01]  /*0bc0*/  IMAD.MOV.U32 R3, RZ, RZ, 0x2f800000 ;  /* 0x2f800000ff037424 */ /* 0x000fe200078e00ff */
[----:B------:R-:W-:Y:S01]  /*0bd0*/  STG.E.64 desc[UR36][R8.64+0x8], R18 ;  /* 0x0000081208007986 */ /* 0x000fe2000c101b24 */
[----:B-1----:R-:W-:Y:S01]  /*0be0*/  MOV R4, UR4 ;  /* 0x0000000400047c02 */ /* 0x002fe20008000f00 */
[----:B------:R-:W-:Y:S01]  /*0bf0*/  IMAD.U32 R5, RZ, RZ, UR5 ;  /* 0x00000005ff057e24 */ /* 0x000fe2000f8e00ff */
[-C--:B------:R-:W-:Y:S01]  /*0c00*/  LOP3.LUT R7, R6, R15.reuse, RZ, 0x3c, !PT ;  /* 0x0000000f06077212 */ /* 0x080fe200078e3cff */
[----:B------:R-:W-:Y:S01]  /*0c10*/  STG.E.64 desc[UR36][R8.64], R10 ;  /* 0x0000000a08007986 */ /* 0x000fe2000c101b24 */
[----:B------:R-:W-:-:S02]  /*0c20*/  MOV R6, R15 ;  /* 0x0000000f00067202 */ /* 0x000fc40000000f00 */
[----:B------:R0:W1:Y:S01]  /*0c30*/  LDC.64 R14, c[0x4][R17] ;  /* 0x01000000110e7b82 */ /* 0x0000620000000a00 */
[----:B------:R-:W-:Y:S02]  /*0c40*/  IMAD.IADD R0, R7, 0x1, R10 ;  /* 0x0000000107007824 */ /* 0x000fe400078e020a */
[----:B------:R2:W-:Y:S03]  /*0c50*/  STG.E.64 desc[UR36][R8.64+0x10], R6 ;  /* 0x0000100608007986 */ /* 0x0005e6000c101b24 */
[----:B------:R-:W-:-:S05]  /*0c60*/  I2FP.F32.U32 R0, R0 ;  /* 0x0000000000007245 */ /* 0x000fca0000201000 */
[----:B------:R-:W-:-:S04]  /*0c70*/  FFMA R0, R0, R3, 1.1641532182693481445e-10 ;  /* 0x2f00000000007423 */ /* 0x000fc80000000003 */
[----:B------:R-:W3:Y:S01]  /*0c80*/  F2F.F64.F32 R12, R0 ;  /* 0x00000000000c7310 */ /* 0x000ee20000201800 */
[----:B--2---:R-:W-:Y:S02]  /*0c90*/  IMAD.MOV.U32 R6, RZ, RZ, R16 ;  /* 0x000000ffff067224 */ /* 0x004fe400078e0010 */
[----:B------:R-:W-:Y:S01]  /*0ca0*/  IMAD.MOV.U32 R7, RZ, RZ, R2 ;  /* 0x000000ffff077224 */ /* 0x000fe200078e0002 */
[----:B---3--:R0:W-:Y:S06]  /*0cb0*/  STL.64 [R1], R12 ;  /* 0x0000000c01007387 */ /* 0x0081ec0000100a00 */
[----:B------:R-:W-:-:S07]  /*0cc0*/  LEPC R20, `(.L_x_24) ;  /* 0x000000001014794e */ /* 0x000fce0000000000 */
[----:B01----:R-:W-:Y:S05]  /*0cd0*/  CALL.ABS.NOINC R14 ;  /* 0x000000000e007343 */ /* 0x003fea0003c00000 */
.L_x_24:
        /* <DEDUP_REMOVED lines=32> */
.L_x_23:
[----:B------:R-:W0:Y:S02]  /*0ee0*/  LDC R0, c[0x0][0x398] ;  /* 0x0000e600ff007b82 */ /* 0x000e240000000800 */
[----:B0-----:R-:W-:-:S04]  /*0ef0*/  LOP3.LUT R0, R0, 0x1, RZ, 0xc0, !PT ;  /* 0x0000000100007812 */ /* 0x001fc800078ec0ff */
[----:B------:R-:W-:-:S13]  /*0f00*/  ISETP.NE.U32.AND P0, PT, R0, 0x1, PT ;  /* 0x000000010000780c */ /* 0x000fda0003f05070 */
[----:B------:R-:W-:Y:S05]  /*0f10*/  @P0 EXIT ;  /* 0x000000000000094d */ /* 0x000fea0003800000 */
        /* <DEDUP_REMOVED lines=10> */
[----:B----4-:R-:W-:Y:S01]  /*0fc0*/  MOV R18, R5 ;  /* 0x0000000500127202 */ /* 0x010fe20000000f00 */
[C---:B------:R-:W-:Y:S02]  /*0fd0*/  IMAD.SHL.U32 R6, R0.reuse, 0x2, RZ ;  /* 0x0000000200067824 */ /* 0x040fe400078e00ff */
[----:B------:R-:W-:Y:S02]  /*0fe0*/  IMAD.MOV.U32 R11, RZ, RZ, R4 ;  /* 0x000000ffff0b7224 */ /* 0x000fe400078e0004 */
[----:B------:R-:W-:Y:S01]  /*0ff0*/  STG.E.64 desc[UR36][R8.64+0x8], R18 ;  /* 0x0000081208007986 */ /* 0x000fe2000c101b24 */
[----:B------:R-:W-:Y:S01]  /*1000*/  LOP3.LUT R6, R0, R6, R3, 0x96, !PT ;  /* 0x0000000600067212 */ /* 0x000fe200078e9603 */
[----:B------:R-:W-:-:S02]  /*1010*/  IMAD.MOV.U32 R3, RZ, RZ, 0x2f800000 ;  /* 0x2f800000ff037424 */ /* 0x000fc400078e00ff */
[----:B------:R-:W-:Y:S01]  /*1020*/  STG.E.64 desc[UR36][R8.64], R10 ;  /* 0x0000000a08007986 */ /* 0x000fe2000c101b24 */
[----:B------:R-:W-:Y:S01]  /*1030*/  LOP3.LUT R7, R6, R15, RZ, 0x3c, !PT ;  /* 0x0000000f06077212 */ /* 0x000fe200078e3cff */
[----:B------:R-:W-:Y:S02]  /*1040*/  IMAD.MOV.U32 R6, RZ, RZ, R15 ;  /* 0x000000ffff067224 */ /* 0x000fe400078e000f */
[----:B-1----:R-:W-:Y:S01]  /*1050*/  IMAD.U32 R4, RZ, RZ, UR4 ;  /* 0x00000004ff047e24 */ /* 0x002fe2000f8e00ff */
[----:B------:R-:W-:Y:S01]  /*1060*/  IADD3 R0, PT, PT, R7, R10, RZ ;  /* 0x0000000a07007210 */ /* 0x000fe20007ffe0ff */
[----:B------:R-:W-:Y:S01]  /*1070*/  IMAD.U32 R5, RZ, RZ, UR5 ;  /* 0x00000005ff057e24 */ /* 0x000fe2000f8e00ff */
[----:B------:R0:W-:Y:S02]  /*1080*/  STG.E.64 desc[UR36][R8.64+0x10], R6 ;  /* 0x0000100608007986 */ /* 0x0001e4000c101b24 */
[----:B------:R-:W-:-:S05]  /*1090*/  I2FP.F32.U32 R0, R0 ;  /* 0x0000000000007245 */ /* 0x000fca0000201000 */
[----:B------:R-:W-:Y:S01]  /*10a0*/  FFMA R12, R0, R3, 1.1641532182693481445e-10 ;  /* 0x2f000000000c7423 */ /* 0x000fe20000000003 */
[----:B------:R-:W-:-:S04]  /*10b0*/  MOV R0, 0x0 ;  /* 0x0000000000007802 */ /* 0x000fc80000000f00 */
[----:B------:R1:W2:Y:S01]  /*10c0*/  LDC.64 R14, c[0x4][R0] ;  /* 0x01000000000e7b82 */ /* 0x0002a20000000a00 */
[----:B------:R-:W3:Y:S01]  /*10d0*/  F2F.F64.F32 R12, R12 ;  /* 0x0000000c000c7310 */ /* 0x000ee20000201800 */
[----:B0-----:R-:W-:Y:S01]  /*10e0*/  MOV R6, R16 ;  /* 0x0000001000067202 */ /* 0x001fe20000000f00 */
[----:B------:R-:W-:Y:S01]  /*10f0*/  IMAD.MOV.U32 R7, RZ, RZ, R2 ;  /* 0x000000ffff077224 */ /* 0x000fe200078e0002 */
[----:B---3--:R1:W-:Y:S06]  /*1100*/  STL.64 [R1], R12 ;  /* 0x0000000c01007387 */ /* 0x0083ec0000100a00 */
[----:B------:R-:W-:-:S07]  /*1110*/  LEPC R20, `(.L_x_25) ;  /* 0x000000001014794e */ /* 0x000fce0000000000 */
[----:B-12---:R-:W-:Y:S05]  /*1120*/  CALL.ABS.NOINC R14 ;  /* 0x000000000e007343 */ /* 0x006fea0003c00000 */
.L_x_25:
[----:B------:R-:W-:Y:S05]  /*1130*/  EXIT ;  /* 0x000000000000794d */ /* 0x000fea0003800000 */
.L_x_26:
        /* <DEDUP_REMOVED lines=12> */
.L_x_28:


//--------------------- .nv.global.init           --------------------------
	.section	.nv.global.init,"aw",@progbits
	.align	4
.nv.global.init:
	.type		mrg32k3aM1SubSeq,@object
	.size		mrg32k3aM1SubSeq,(mrg32k3aM2SubSeq - mrg32k3aM1SubSeq)
mrg32k3aM1SubSeq:
        /*0000*/ 	.byte	0x0b, 0xcc, 0xee, 0x04, 0x73, 0x29, 0x8b, 0x6f, 0xf6, 0x53, 0x03, 0xf6, 0x23, 0xf6, 0xea, 0xda
        /* <DEDUP_REMOVED lines=125> */
	.type		mrg32k3aM2SubSeq,@object
	.size		mrg32k3aM2SubSeq,(mrg32k3aM1 - mrg32k3aM2SubSeq)
mrg32k3aM2SubSeq:
        /* <DEDUP_REMOVED lines=126> */
	.type		mrg32k3aM1,@object
	.size		mrg32k3aM1,(mrg32k3aM1Seq - mrg32k3aM1)
mrg32k3aM1:
        /* <DEDUP_REMOVED lines=144> */
	.type		mrg32k3aM1Seq,@object
	.size		mrg32k3aM1Seq,(mrg32k3aM2 - mrg32k3aM1Seq)
mrg32k3aM1Seq:
        /* <DEDUP_REMOVED lines=144> */
	.type		mrg32k3aM2,@object
	.size		mrg32k3aM2,(mrg32k3aM2Seq - mrg32k3aM2)
mrg32k3aM2:
        /* <DEDUP_REMOVED lines=144> */
	.type		mrg32k3aM2Seq,@object
	.size		mrg32k3aM2Seq,(precalc_xorwow_matrix - mrg32k3aM2Seq)
mrg32k3aM2Seq:
        /* <DEDUP_REMOVED lines=144> */
	.type		precalc_xorwow_matrix,@object
	.size		precalc_xorwow_matrix,(precalc_xorwow_offset_matrix - precalc_xorwow_matrix)
precalc_xorwow_matrix:
        /* <DEDUP_REMOVED lines=6400> */
	.type		precalc_xorwow_offset_matrix,@object
	.size		precalc_xorwow_offset_matrix,($str$1 - precalc_xorwow_offset_matrix)
precalc_xorwow_offset_matrix:
        /* <DEDUP_REMOVED lines=6400> */
	.type		$str$1,@object
	.size		$str$1,($str - $str$1)
$str$1:
        /*353c0*/ 	.byte	0x72, 0x61, 0x6e, 0x64, 0x20, 0x69, 0x6e, 0x74, 0x20, 0x25, 0x64, 0x0a, 0x00
	.type		$str,@object
	.size		$str,(.L_9 - $str)
$str:
        /*353cd*/ 	.byte	0x63, 0x75, 0x72, 0x61, 0x6e, 0x64, 0x5f, 0x75, 0x6e, 0x69, 0x66, 0x6f, 0x72, 0x6d, 0x20, 0x25
        /*353dd*/ 	.byte	0x31, 0x30, 0x2e, 0x35, 0x66, 0x0a, 0x00
.L_9:


//--------------------- .nv.shared.reserved.0     --------------------------
	.section	.nv.shared.reserved.0,"aw",@nobits
	.weak		__nv_reservedSMEM_offset_0_alias
	.size		__nv_reservedSMEM_offset_0_alias, 0, 64
	.other		__nv_reservedSMEM_offset_0_alias,@"STO_CUDA_RESERVED_SHARED STV_DEFAULT"
__nv_reservedSMEM_offset_0_alias:
	.zero		0
	.zero		64


//--------------------- .nv.constant0._Z10gpuRandIntP17curandStateXORWOWmPiiii --------------------------
	.section	.nv.constant0._Z10gpuRandIntP17curandStateXORWOWmPiiii,"a",@progbits
	.sectionflags	@""
	.align	4
.nv.constant0._Z10gpuRandIntP17curandStateXORWOWmPiiii:
	.zero		932


//--------------------- .nv.constant0._Z7gpuRandP17curandStateXORWOWmPfi --------------------------
	.section	.nv.constant0._Z7gpuRandP17curandStateXORWOWmPfi,"a",@progbits
	.sectionflags	@""
	.align	4
.nv.constant0._Z7gpuRandP17curandStateXORWOWmPfi:
	.zero		924


//--------------------- SYMBOLS --------------------------

	.type		.nv.reservedSmem.offset0,@object
	.size		.nv.reservedSmem.offset0,0x4
	.type		vprintf,@function
